	.target	sm_90a

	.elftype	@"ET_EXEC"


//--------------------- .note.nv.tkinfo           --------------------------
	.section	.note.nv.tkinfo,"",@"SHT_NOTE"
	.sectionflags	@"SHF_NOTE_NV_TKINFO"
	.tkinfo
        /*0018*/ 	.word	0x00000002
        /*0030*/ 	.string	""
        /*0030*/ 	.string	"ptxas"
        /*0030*/ 	.string	"Cuda compilation tools, release 13.0, V13.0.88"
        /*0030*/ 	.string	"Build cuda_13.0.r13.0/compiler.36424714_0"
        /*0030*/ 	.string	"-arch sm_90a -m 64 "



//--------------------- .note.nv.cuinfo           --------------------------
	.section	.note.nv.cuinfo,"",@"SHT_NOTE"
	.sectionflags	@"SHF_NOTE_NV_CUINFO"
        /*0018*/ 	.short	0x0002
        /*001a*/ 	.short	0x005a
        /*001c*/ 	.short	0x0082
	.zero		2


//--------------------- .nv.info                  --------------------------
	.section	.nv.info,"",@"SHT_CUDA_INFO"
	.align	4


	//----- nvinfo : EIATTR_REGCOUNT
	.align		4
        /*0000*/ 	.byte	0x04, 0x2f
        /*0002*/ 	.short	(.L_12 - .L_11)
	.align		4
.L_11:
        /*0004*/ 	.word	index@(_ZN7cutlass13device_kernelINS_4gemm6kernel13GemmUniversalIN4cute5tupleIJiiiiEEENS1_10collective13CollectiveMmaINS1_37MainloopSm90TmaGmmaWarpSpecializedFP8ILi14ENS5_IJNS4_1CILi4EEESB_NSA_ILi1EEEEEENS1_32KernelTmaWarpSpecializedPingpongEEENS5_IJNSA_ILi64EEESG_NSA_ILi128EEEEEENS_12float_e4m3_tENS5_IJlSC_lEEESJ_SK_NS4_8TiledMMAINS4_8MMA_AtomIJNS4_4SM904GMMA30MMA_64x64x32_F32E4M3E4M3_SS_TNILNSO_7ScaleInE1ELSQ_1EEEEEENS4_6LayoutINS5_IJSC_SC_SC_EEENS5_IJNSA_ILi0EEESV_SV_EEEEENS5_IJNS4_10UnderscoreESY_SY_EEEEENS4_23SM90_TMA_LOAD_MULTICASTENS4_14ComposedLayoutINS4_7SwizzleILi3ELi4ELi3EEENS4_18smem_ptr_flag_bitsILi8EEENST_INS5_IJNSA_ILi8EEESH_EEENS5_IJSH_SC_EEEEEEEvNS4_8identityES11_S1B_vS1C_EENS_8epilogue10collective6detail29Sm90TmaWarpSpecializedAdapterINS1F_15DefaultEpilogueISJ_SK_SK_NS1E_6thread17LinearCombinationISJ_Li1EffLNS1J_9ScaleType4KindE0ELNS_15FloatRoundStyleE2ESJ_EENS1_15EpilogueDefaultEEEEEvvEEEEvNT_6ParamsE)
        /*0008*/ 	.word	0x000000a8


	//----- nvinfo : EIATTR_FRAME_SIZE
	.align		4
.L_12:
        /*000c*/ 	.byte	0x04, 0x11
        /*000e*/ 	.short	(.L_14 - .L_13)
	.align		4
.L_13:
        /*0010*/ 	.word	index@(_ZN7cutlass13device_kernelINS_4gemm6kernel13GemmUniversalIN4cute5tupleIJiiiiEEENS1_10collective13CollectiveMmaINS1_37MainloopSm90TmaGmmaWarpSpecializedFP8ILi14ENS5_IJNS4_1CILi4EEESB_NSA_ILi1EEEEEENS1_32KernelTmaWarpSpecializedPingpongEEENS5_IJNSA_ILi64EEESG_NSA_ILi128EEEEEENS_12float_e4m3_tENS5_IJlSC_lEEESJ_SK_NS4_8TiledMMAINS4_8MMA_AtomIJNS4_4SM904GMMA30MMA_64x64x32_F32E4M3E4M3_SS_TNILNSO_7ScaleInE1ELSQ_1EEEEEENS4_6LayoutINS5_IJSC_SC_SC_EEENS5_IJNSA_ILi0EEESV_SV_EEEEENS5_IJNS4_10UnderscoreESY_SY_EEEEENS4_23SM90_TMA_LOAD_MULTICASTENS4_14ComposedLayoutINS4_7SwizzleILi3ELi4ELi3EEENS4_18smem_ptr_flag_bitsILi8EEENST_INS5_IJNSA_ILi8EEESH_EEENS5_IJSH_SC_EEEEEEEvNS4_8identityES11_S1B_vS1C_EENS_8epilogue10collective6detail29Sm90TmaWarpSpecializedAdapterINS1F_15DefaultEpilogueISJ_SK_SK_NS1E_6thread17LinearCombinationISJ_Li1EffLNS1J_9ScaleType4KindE0ELNS_15FloatRoundStyleE2ESJ_EENS1_15EpilogueDefaultEEEEEvvEEEEvNT_6ParamsE)
        /*0014*/ 	.word	0x00000000


	//----- nvinfo : EIATTR_MIN_STACK_SIZE
	.align		4
.L_14:
        /*0018*/ 	.byte	0x04, 0x12
        /*001a*/ 	.short	(.L_16 - .L_15)
	.align		4
.L_15:
        /*001c*/ 	.word	index@(_ZN7cutlass13device_kernelINS_4gemm6kernel13GemmUniversalIN4cute5tupleIJiiiiEEENS1_10collective13CollectiveMmaINS1_37MainloopSm90TmaGmmaWarpSpecializedFP8ILi14ENS5_IJNS4_1CILi4EEESB_NSA_ILi1EEEEEENS1_32KernelTmaWarpSpecializedPingpongEEENS5_IJNSA_ILi64EEESG_NSA_ILi128EEEEEENS_12float_e4m3_tENS5_IJlSC_lEEESJ_SK_NS4_8TiledMMAINS4_8MMA_AtomIJNS4_4SM904GMMA30MMA_64x64x32_F32E4M3E4M3_SS_TNILNSO_7ScaleInE1ELSQ_1EEEEEENS4_6LayoutINS5_IJSC_SC_SC_EEENS5_IJNSA_ILi0EEESV_SV_EEEEENS5_IJNS4_10UnderscoreESY_SY_EEEEENS4_23SM90_TMA_LOAD_MULTICASTENS4_14ComposedLayoutINS4_7SwizzleILi3ELi4ELi3EEENS4_18smem_ptr_flag_bitsILi8EEENST_INS5_IJNSA_ILi8EEESH_EEENS5_IJSH_SC_EEEEEEEvNS4_8identityES11_S1B_vS1C_EENS_8epilogue10collective6detail29Sm90TmaWarpSpecializedAdapterINS1F_15DefaultEpilogueISJ_SK_SK_NS1E_6thread17LinearCombinationISJ_Li1EffLNS1J_9ScaleType4KindE0ELNS_15FloatRoundStyleE2ESJ_EENS1_15EpilogueDefaultEEEEEvvEEEEvNT_6ParamsE)
        /*0020*/ 	.word	0x00000000
.L_16:


//--------------------- .nv.compat                --------------------------
	.section	.nv.compat,"",@"SHT_CUDA_COMPAT_INFO"
	.align	4
        /*0000*/ 	.byte	0x02, 0x09, 0x01, 0x00, 0x02, 0x02, 0x04, 0x00, 0x02, 0x05, 0x05, 0x00, 0x03, 0x07, 0x01, 0x01
        /*0010*/ 	.byte	0x02, 0x03, 0x01, 0x00, 0x02, 0x06, 0x01, 0x00, 0x04, 0x0b, 0x08, 0x00, 0x00, 0x00, 0x00, 0x00
        /*0020*/ 	.byte	0x00, 0x00, 0x00, 0x00


//--------------------- .nv.info._ZN7cutlass13device_kernelINS_4gemm6kernel13GemmUniversalIN4cute5tupleIJiiiiEEENS1_10collective13CollectiveMmaINS1_37MainloopSm90TmaGmmaWarpSpecializedFP8ILi14ENS5_IJNS4_1CILi4EEESB_NSA_ILi1EEEEEENS1_32KernelTmaWarpSpecializedPingpongEEENS5_IJNSA_ILi64EEESG_NSA_ILi128EEEEEENS_12float_e4m3_tENS5_IJlSC_lEEESJ_SK_NS4_8TiledMMAINS4_8MMA_AtomIJNS4_4SM904GMMA30MMA_64x64x32_F32E4M3E4M3_SS_TNILNSO_7ScaleInE1ELSQ_1EEEEEENS4_6LayoutINS5_IJSC_SC_SC_EEENS5_IJNSA_ILi0EEESV_SV_EEEEENS5_IJNS4_10UnderscoreESY_SY_EEEEENS4_23SM90_TMA_LOAD_MULTICASTENS4_14ComposedLayoutINS4_7SwizzleILi3ELi4ELi3EEENS4_18smem_ptr_flag_bitsILi8EEENST_INS5_IJNSA_ILi8EEESH_EEENS5_IJSH_SC_EEEEEEEvNS4_8identityES11_S1B_vS1C_EENS_8epilogue10collective6detail29Sm90TmaWarpSpecializedAdapterINS1F_15DefaultEpilogueISJ_SK_SK_NS1E_6thread17LinearCombinationISJ_Li1EffLNS1J_9ScaleType4KindE0ELNS_15FloatRoundStyleE2ESJ_EENS1_15EpilogueDefaultEEEEEvvEEEEvNT_6ParamsE --------------------------
	.section	.nv.info._ZN7cutlass13device_kernelINS_4gemm6kernel13GemmUniversalIN4cute5tupleIJiiiiEEENS1_10collective13CollectiveMmaINS1_37MainloopSm90TmaGmmaWarpSpecializedFP8ILi14ENS5_IJNS4_1CILi4EEESB_NSA_ILi1EEEEEENS1_32KernelTmaWarpSpecializedPingpongEEENS5_IJNSA_ILi64EEESG_NSA_ILi128EEEEEENS_12float_e4m3_tENS5_IJlSC_lEEESJ_SK_NS4_8TiledMMAINS4_8MMA_AtomIJNS4_4SM904GMMA30MMA_64x64x32_F32E4M3E4M3_SS_TNILNSO_7ScaleInE1ELSQ_1EEEEEENS4_6LayoutINS5_IJSC_SC_SC_EEENS5_IJNSA_ILi0EEESV_SV_EEEEENS5_IJNS4_10UnderscoreESY_SY_EEEEENS4_23SM90_TMA_LOAD_MULTICASTENS4_14ComposedLayoutINS4_7SwizzleILi3ELi4ELi3EEENS4_18smem_ptr_flag_bitsILi8EEENST_INS5_IJNSA_ILi8EEESH_EEENS5_IJSH_SC_EEEEEEEvNS4_8identityES11_S1B_vS1C_EENS_8epilogue10collective6detail29Sm90TmaWarpSpecializedAdapterINS1F_15DefaultEpilogueISJ_SK_SK_NS1E_6thread17LinearCombinationISJ_Li1EffLNS1J_9ScaleType4KindE0ELNS_15FloatRoundStyleE2ESJ_EENS1_15EpilogueDefaultEEEEEvvEEEEvNT_6ParamsE,"",@"SHT_CUDA_INFO"
	.sectionflags	@""
	.align	4


	//----- nvinfo : EIATTR_CUDA_API_VERSION
	.align		4
        /*0000*/ 	.byte	0x04, 0x37
        /*0002*/ 	.short	(.L_18 - .L_17)
.L_17:
        /*0004*/ 	.word	0x00000082


	//----- nvinfo : EIATTR_KPARAM_INFO
	.align		4
.L_18:
        /*0008*/ 	.byte	0x04, 0x17
        /*000a*/ 	.short	(.L_20 - .L_19)
.L_19:
        /*000c*/ 	.word	0x00000000
        /*0010*/ 	.short	0x0000
        /*0012*/ 	.short	0x0070
        /*0014*/ 	.byte	0x00, 0xf0, 0x01, 0x10


	//----- nvinfo : EIATTR_SPARSE_MMA_MASK
	.align		4
.L_20:
        /*0018*/ 	.byte	0x03, 0x50
        /*001a*/ 	.short	0x0000


	//----- nvinfo : EIATTR_MAXREG_COUNT
	.align		4
        /*001c*/ 	.byte	0x03, 0x1b
        /*001e*/ 	.short	0x00a8


	//----- nvinfo : EIATTR_NUM_BARRIERS
	.align		4
        /*0020*/ 	.byte	0x02, 0x4c
        /*0022*/ 	.byte	0x01
	.zero		1


	//----- nvinfo : EIATTR_MERCURY_ISA_VERSION
	.align		4
        /*0024*/ 	.byte	0x03, 0x5f
        /*0026*/ 	.short	0x0101


	//----- nvinfo : EIATTR_INT_WARP_WIDE_INSTR_OFFSETS
	.align		4
        /*0028*/ 	.byte	0x04, 0x31
        /*002a*/ 	.short	(.L_22 - .L_21)


	//   ....[0]....
.L_21:
        /*002c*/ 	.word	0x00000670


	//   ....[1]....
        /*0030*/ 	.word	0x000006b0


	//   ....[2]....
        /*0034*/ 	.word	0x00000720


	//   ....[3]....
        /*0038*/ 	.word	0x00000730


	//   ....[4]....
        /*003c*/ 	.word	0x00000740


	//   ....[5]....
        /*0040*/ 	.word	0x00000750


	//   ....[6]....
        /*0044*/ 	.word	0x000008f0


	//   ....[7]....
        /*0048*/ 	.word	0x00000950


	//----- nvinfo : EIATTR_COOP_GROUP_MASK_REGIDS
	.align		4
.L_22:
        /*004c*/ 	.byte	0x04, 0x29
        /*004e*/ 	.short	(.L_24 - .L_23)


	//   ....[0]....
.L_23:
        /*0050*/ 	.word	0xffffffff


	//   ....[1]....
        /*0054*/ 	.word	0xffffffff


	//   ....[2]....
        /*0058*/ 	.word	0xffffffff


	//   ....[3]....
        /*005c*/ 	.word	0xffffffff


	//   ....[4]....
        /*0060*/ 	.word	0xffffffff


	//   ....[5]....
        /*0064*/ 	.word	0xffffffff


	//   ....[6]....
        /*0068*/ 	.word	0xffffffff


	//----- nvinfo : EIATTR_COOP_GROUP_INSTR_OFFSETS
	.align		4
.L_24:
        /*006c*/ 	.byte	0x04, 0x28
        /*006e*/ 	.short	(.L_26 - .L_25)


	//   ....[0]....
.L_25:
        /*0070*/ 	.word	0x00000060


	//   ....[1]....
        /*0074*/ 	.word	0x00000070


	//   ....[2]....
        /*0078*/ 	.word	0x00000130


	//   ....[3]....
        /*007c*/ 	.word	0x00000440


	//   ....[4]....
        /*0080*/ 	.word	0x00000480


	//   ....[5]....
        /*0084*/ 	.word	0x00000510


	//   ....[6]....
        /*0088*/ 	.word	0x00000ae0


	//----- nvinfo : EIATTR_REG_RECONFIG
	.align		4
.L_26:
        /*008c*/ 	.byte	0x01, 0x54
	.zero		2


	//----- nvinfo : EIATTR_MBARRIER_INSTR_OFFSETS
	.align		4
        /*0090*/ 	.byte	0x04, 0x39
        /*0092*/ 	.short	(.L_28 - .L_27)


	//   ....[0]....
.L_27:
        /*0094*/ 	.word	0x00000250
        /*0098*/ 	.word	0x000000ff
        /*009c*/ 	.word	0x00000000
        /*00a0*/ 	.short	0x0100
        /*00a2*/ 	.byte	0x08
	.zero		1


	//   ....[1]....
        /*00a4*/ 	.word	0x00000260
        /*00a8*/ 	.word	0x000000ff
        /*00ac*/ 	.word	0x00000070
        /*00b0*/ 	.short	0x0100
        /*00b2*/ 	.byte	0x08
	.zero		1


	//   ....[2]....
        /*00b4*/ 	.word	0x00000270
        /*00b8*/ 	.word	0x000000ff
        /*00bc*/ 	.word	0x00000008
        /*00c0*/ 	.short	0x0100
        /*00c2*/ 	.byte	0x08
	.zero		1


	//   ....[3]....
        /*00c4*/ 	.word	0x00000280
        /*00c8*/ 	.word	0x000000ff
        /*00cc*/ 	.word	0x00000078
        /*00d0*/ 	.short	0x0100
        /*00d2*/ 	.byte	0x08
	.zero		1


	//   ....[4]....
        /*00d4*/ 	.word	0x00000290
        /*00d8*/ 	.word	0x000000ff
        /*00dc*/ 	.word	0x00000010
        /*00e0*/ 	.short	0x0100
        /*00e2*/ 	.byte	0x08
	.zero		1


	//   ....[5]....
        /*00e4*/ 	.word	0x000002a0
        /*00e8*/ 	.word	0x000000ff
        /*00ec*/ 	.word	0x00000080
        /*00f0*/ 	.short	0x0100
        /*00f2*/ 	.byte	0x08
	.zero		1


	//   ....[6]....
        /*00f4*/ 	.word	0x000002b0
        /*00f8*/ 	.word	0x000000ff
        /*00fc*/ 	.word	0x00000018
        /*0100*/ 	.short	0x0100
        /*0102*/ 	.byte	0x08
	.zero		1


	//   ....[7]....
        /*0104*/ 	.word	0x000002c0
        /*0108*/ 	.word	0x000000ff
        /*010c*/ 	.word	0x00000088
        /*0110*/ 	.short	0x0100
        /*0112*/ 	.byte	0x08
	.zero		1


	//   ....[8]....
        /*0114*/ 	.word	0x000002d0
        /*0118*/ 	.word	0x000000ff
        /*011c*/ 	.word	0x00000020
        /*0120*/ 	.short	0x0100
        /*0122*/ 	.byte	0x08
	.zero		1


	//   ....[9]....
        /*0124*/ 	.word	0x000002e0
        /*0128*/ 	.word	0x000000ff
        /*012c*/ 	.word	0x00000090
        /*0130*/ 	.short	0x0100
        /*0132*/ 	.byte	0x08
	.zero		1


	//   ....[10]....
        /*0134*/ 	.word	0x000002f0
        /*0138*/ 	.word	0x000000ff
        /*013c*/ 	.word	0x00000028
        /*0140*/ 	.short	0x0100
        /*0142*/ 	.byte	0x08
	.zero		1


	//   ....[11]....
        /*0144*/ 	.word	0x00000300
        /*0148*/ 	.word	0x000000ff
        /*014c*/ 	.word	0x00000098
        /*0150*/ 	.short	0x0100
        /*0152*/ 	.byte	0x08
	.zero		1


	//   ....[12]....
        /*0154*/ 	.word	0x00000310
        /*0158*/ 	.word	0x000000ff
        /*015c*/ 	.word	0x00000030
        /*0160*/ 	.short	0x0100
        /*0162*/ 	.byte	0x08
	.zero		1


	//   ....[13]....
        /*0164*/ 	.word	0x00000320
        /*0168*/ 	.word	0x000000ff
        /*016c*/ 	.word	0x000000a0
        /*0170*/ 	.short	0x0100
        /*0172*/ 	.byte	0x08
	.zero		1


	//   ....[14]....
        /*0174*/ 	.word	0x00000330
        /*0178*/ 	.word	0x000000ff
        /*017c*/ 	.word	0x00000038
        /*0180*/ 	.short	0x0100
        /*0182*/ 	.byte	0x08
	.zero		1


	//   ....[15]....
        /*0184*/ 	.word	0x00000340
        /*0188*/ 	.word	0x000000ff
        /*018c*/ 	.word	0x000000a8
        /*0190*/ 	.short	0x0100
        /*0192*/ 	.byte	0x08
	.zero		1


	//   ....[16]....
        /*0194*/ 	.word	0x00000350
        /*0198*/ 	.word	0x000000ff
        /*019c*/ 	.word	0x00000040
        /*01a0*/ 	.short	0x0100
        /*01a2*/ 	.byte	0x08
	.zero		1


	//   ....[17]....
        /*01a4*/ 	.word	0x00000360
        /*01a8*/ 	.word	0x000000ff
        /*01ac*/ 	.word	0x000000b0
        /*01b0*/ 	.short	0x0100
        /*01b2*/ 	.byte	0x08
	.zero		1


	//   ....[18]....
        /*01b4*/ 	.word	0x00000370
        /*01b8*/ 	.word	0x000000ff
        /*01bc*/ 	.word	0x00000048
        /*01c0*/ 	.short	0x0100
        /*01c2*/ 	.byte	0x08
	.zero		1


	//   ....[19]....
        /*01c4*/ 	.word	0x00000380
        /*01c8*/ 	.word	0x000000ff
        /*01cc*/ 	.word	0x000000b8
        /*01d0*/ 	.short	0x0100
        /*01d2*/ 	.byte	0x08
	.zero		1


	//   ....[20]....
        /*01d4*/ 	.word	0x00000390
        /*01d8*/ 	.word	0x000000ff
        /*01dc*/ 	.word	0x00000050
        /*01e0*/ 	.short	0x0100
        /*01e2*/ 	.byte	0x08
	.zero		1


	//   ....[21]....
        /*01e4*/ 	.word	0x000003a0
        /*01e8*/ 	.word	0x000000ff
        /*01ec*/ 	.word	0x000000c0
        /*01f0*/ 	.short	0x0100
        /*01f2*/ 	.byte	0x08
	.zero		1


	//   ....[22]....
        /*01f4*/ 	.word	0x000003b0
        /*01f8*/ 	.word	0x000000ff
        /*01fc*/ 	.word	0x00000058
        /*0200*/ 	.short	0x0100
        /*0202*/ 	.byte	0x08
	.zero		1


	//   ....[23]....
        /*0204*/ 	.word	0x000003c0
        /*0208*/ 	.word	0x000000ff
        /*020c*/ 	.word	0x000000c8
        /*0210*/ 	.short	0x0100
        /*0212*/ 	.byte	0x08
	.zero		1


	//   ....[24]....
        /*0214*/ 	.word	0x000003d0
        /*0218*/ 	.word	0x000000ff
        /*021c*/ 	.word	0x00000060
        /*0220*/ 	.short	0x0100
        /*0222*/ 	.byte	0x08
	.zero		1


	//   ....[25]....
        /*0224*/ 	.word	0x000003e0
        /*0228*/ 	.word	0x000000ff
        /*022c*/ 	.word	0x000000d0
        /*0230*/ 	.short	0x0100
        /*0232*/ 	.byte	0x08
	.zero		1


	//   ....[26]....
        /*0234*/ 	.word	0x000003f0
        /*0238*/ 	.word	0x000000ff
        /*023c*/ 	.word	0x00000068
        /*0240*/ 	.short	0x0100
        /*0242*/ 	.byte	0x08
	.zero		1


	//   ....[27]....
        /*0244*/ 	.word	0x00000400
        /*0248*/ 	.word	0x000000ff
        /*024c*/ 	.word	0x000000d8
        /*0250*/ 	.short	0x0100
        /*0252*/ 	.byte	0x08
	.zero		1


	//   ....[28]....
        /*0254*/ 	.word	0x00000940
        /*0258*/ 	.word	0x000000ff
        /*025c*/ 	.word	0x00000110
        /*0260*/ 	.short	0x0100
        /*0262*/ 	.byte	0x08
	.zero		1


	//   ....[29]....
        /*0264*/ 	.word	0x000009f0
        /*0268*/ 	.word	0x000000ff
        /*026c*/ 	.word	0x00000118
        /*0270*/ 	.short	0x0100
        /*0272*/ 	.byte	0x08
	.zero		1


	//   ....[30]....
        /*0274*/ 	.word	0x00000a60
        /*0278*/ 	.word	0x000000ff
        /*027c*/ 	.word	0x000000f0
        /*0280*/ 	.short	0x0100
        /*0282*/ 	.byte	0x09
	.zero		1


	//   ....[31]....
        /*0284*/ 	.word	0x00000a70
        /*0288*/ 	.word	0x000000ff
        /*028c*/ 	.word	0x000000f8
        /*0290*/ 	.short	0x0100
        /*0292*/ 	.byte	0x09
	.zero		1


	//   ....[32]....
        /*0294*/ 	.word	0x00000a80
        /*0298*/ 	.word	0x000000ff
        /*029c*/ 	.word	0x00000100
        /*02a0*/ 	.short	0x0100
        /*02a2*/ 	.byte	0x09
	.zero		1


	//   ....[33]....
        /*02a4*/ 	.word	0x00000a90
        /*02a8*/ 	.word	0x000000ff
        /*02ac*/ 	.word	0x00000108
        /*02b0*/ 	.short	0x0100
        /*02b2*/ 	.byte	0x09
	.zero		1


	//   ....[34]....
        /*02b4*/ 	.word	0x00001880
        /*02b8*/ 	.word	0x000000ff
        /*02bc*/ 	.word	0xfffffff8
        /*02c0*/ 	.short	0x010a
        /*02c2*/ 	.byte	0x0b
	.zero		1


	//   ....[35]....
        /*02c4*/ 	.word	0x00001b50
        /*02c8*/ 	.word	0x000000ff
        /*02cc*/ 	.word	0x00000000
        /*02d0*/ 	.short	0x010a
        /*02d2*/ 	.byte	0x06
	.zero		1


	//   ....[36]....
        /*02d4*/ 	.word	0x00001b90
        /*02d8*/ 	.word	0x000000ff
        /*02dc*/ 	.word	0x00000000
        /*02e0*/ 	.short	0x010a
        /*02e2*/ 	.byte	0x06
	.zero		1


	//   ....[37]....
        /*02e4*/ 	.word	0x000021c0
        /*02e8*/ 	.word	0x000000ff
        /*02ec*/ 	.word	0x00000000
        /*02f0*/ 	.short	0x010a
        /*02f2*/ 	.byte	0x10
	.zero		1


	//   ....[38]....
        /*02f4*/ 	.word	0x00002200
        /*02f8*/ 	.word	0x000000ff
        /*02fc*/ 	.word	0x00000000
        /*0300*/ 	.short	0x010a
        /*0302*/ 	.byte	0x10
	.zero		1


	//   ....[39]....
        /*0304*/ 	.word	0x000026a0
        /*0308*/ 	.word	0x00000013
        /*030c*/ 	.word	0x00000000
        /*0310*/ 	.short	0x0101
        /*0312*/ 	.byte	0x3f
	.zero		1


	//   ....[40]....
        /*0314*/ 	.word	0x00002a20
        /*0318*/ 	.word	0x00000011
        /*031c*/ 	.word	0x00000000
        /*0320*/ 	.short	0x0101
        /*0322*/ 	.byte	0x17
	.zero		1


	//   ....[41]....
        /*0324*/ 	.word	0x00002b50
        /*0328*/ 	.word	0x00000010
        /*032c*/ 	.word	0x00000000
        /*0330*/ 	.short	0x0101
        /*0332*/ 	.byte	0x3f
	.zero		1


	//   ....[42]....
        /*0334*/ 	.word	0x00002c10
        /*0338*/ 	.word	0x000000ff
        /*033c*/ 	.word	0x00000008
        /*0340*/ 	.short	0x010a
        /*0342*/ 	.byte	0x0b
	.zero		1


	//   ....[43]....
        /*0344*/ 	.word	0x00005480
        /*0348*/ 	.word	0x00000004
        /*034c*/ 	.word	0x00000000
        /*0350*/ 	.short	0x0101
        /*0352*/ 	.byte	0x17
	.zero		1


	//   ....[44]....
        /*0354*/ 	.word	0x00005ec0
        /*0358*/ 	.word	0x00000013
        /*035c*/ 	.word	0x00000070
        /*0360*/ 	.short	0x010a
        /*0362*/ 	.byte	0x3f
	.zero		1


	//   ....[45]....
        /*0364*/ 	.word	0x00006280
        /*0368*/ 	.word	0x0000000a
        /*036c*/ 	.word	0x00000118
        /*0370*/ 	.short	0x0101
        /*0372*/ 	.byte	0x3f
	.zero		1


	//   ....[46]....
        /*0374*/ 	.word	0x000069e0
        /*0378*/ 	.word	0x00000005
        /*037c*/ 	.word	0x00000000
        /*0380*/ 	.short	0x010a
        /*0382*/ 	.byte	0x3f
	.zero		1


	//   ....[47]....
        /*0384*/ 	.word	0x00006a60
        /*0388*/ 	.word	0x00000007
        /*038c*/ 	.word	0x00000000
        /*0390*/ 	.short	0x010a
        /*0392*/ 	.byte	0x3f
	.zero		1


	//   ....[48]....
        /*0394*/ 	.word	0x00006af0
        /*0398*/ 	.word	0x00000006
        /*039c*/ 	.word	0x00000000
        /*03a0*/ 	.short	0x010a
        /*03a2*/ 	.byte	0x3f
	.zero		1


	//   ....[49]....
        /*03a4*/ 	.word	0x00006b80
        /*03a8*/ 	.word	0x00000009
        /*03ac*/ 	.word	0x00000000
        /*03b0*/ 	.short	0x010a
        /*03b2*/ 	.byte	0x3f
	.zero		1


	//   ....[50]....
        /*03b4*/ 	.word	0x00006c10
        /*03b8*/ 	.word	0x00000006
        /*03bc*/ 	.word	0x00000000
        /*03c0*/ 	.short	0x010a
        /*03c2*/ 	.byte	0x3f
	.zero		1


	//   ....[51]....
        /*03c4*/ 	.word	0x00006ca0
        /*03c8*/ 	.word	0x00000009
        /*03cc*/ 	.word	0x00000000
        /*03d0*/ 	.short	0x010a
        /*03d2*/ 	.byte	0x3f
	.zero		1


	//   ....[52]....
        /*03d4*/ 	.word	0x00006d30
        /*03d8*/ 	.word	0x00000006
        /*03dc*/ 	.word	0x00000000
        /*03e0*/ 	.short	0x010a
        /*03e2*/ 	.byte	0x3f
	.zero		1


	//   ....[53]....
        /*03e4*/ 	.word	0x00006dc0
        /*03e8*/ 	.word	0x00000009
        /*03ec*/ 	.word	0x00000000
        /*03f0*/ 	.short	0x010a
        /*03f2*/ 	.byte	0x3f
	.zero		1


	//   ....[54]....
        /*03f4*/ 	.word	0x00006e50
        /*03f8*/ 	.word	0x00000006
        /*03fc*/ 	.word	0x00000000
        /*0400*/ 	.short	0x010a
        /*0402*/ 	.byte	0x3f
	.zero		1


	//   ....[55]....
        /*0404*/ 	.word	0x00006ee0
        /*0408*/ 	.word	0x00000009
        /*040c*/ 	.word	0x00000000
        /*0410*/ 	.short	0x010a
        /*0412*/ 	.byte	0x3f
	.zero		1


	//   ....[56]....
        /*0414*/ 	.word	0x00006f70
        /*0418*/ 	.word	0x00000006
        /*041c*/ 	.word	0x00000000
        /*0420*/ 	.short	0x010a
        /*0422*/ 	.byte	0x3f
	.zero		1


	//   ....[57]....
        /*0424*/ 	.word	0x00007000
        /*0428*/ 	.word	0x00000009
        /*042c*/ 	.word	0x00000000
        /*0430*/ 	.short	0x010a
        /*0432*/ 	.byte	0x3f
	.zero		1


	//   ....[58]....
        /*0434*/ 	.word	0x00007090
        /*0438*/ 	.word	0x00000006
        /*043c*/ 	.word	0x00000000
        /*0440*/ 	.short	0x010a
        /*0442*/ 	.byte	0x3f
	.zero		1


	//   ....[59]....
        /*0444*/ 	.word	0x00007120
        /*0448*/ 	.word	0x00000003
        /*044c*/ 	.word	0x00000000
        /*0450*/ 	.short	0x010a
        /*0452*/ 	.byte	0x3f
	.zero		1


	//   ....[60]....
        /*0454*/ 	.word	0x00007190
        /*0458*/ 	.word	0x00000011
        /*045c*/ 	.word	0xfffffff8
        /*0460*/ 	.short	0x010a
        /*0462*/ 	.byte	0x3f
	.zero		1


	//   ....[61]....
        /*0464*/ 	.word	0x000071f0
        /*0468*/ 	.word	0x00000011
        /*046c*/ 	.word	0x00000000
        /*0470*/ 	.short	0x010a
        /*0472*/ 	.byte	0x3f
	.zero		1


	//   ....[62]....
        /*0474*/ 	.word	0x00007250
        /*0478*/ 	.word	0x00000013
        /*047c*/ 	.word	0x00000000
        /*0480*/ 	.short	0x010a
        /*0482*/ 	.byte	0x3f
	.zero		1


	//   ....[63]....
        /*0484*/ 	.word	0x000072b0
        /*0488*/ 	.word	0x00000011
        /*048c*/ 	.word	0x00000008
        /*0490*/ 	.short	0x010a
        /*0492*/ 	.byte	0x3f
	.zero		1


	//   ....[64]....
        /*0494*/ 	.word	0x00007380
        /*0498*/ 	.word	0x00000013
        /*049c*/ 	.word	0x00000070
        /*04a0*/ 	.short	0x010a
        /*04a2*/ 	.byte	0x3f
	.zero		1


	//   ....[65]....
        /*04a4*/ 	.word	0x00007460
        /*04a8*/ 	.word	0x00000005
        /*04ac*/ 	.word	0x00000000
        /*04b0*/ 	.short	0x010a
        /*04b2*/ 	.byte	0x3f
	.zero		1


	//   ....[66]....
        /*04b4*/ 	.word	0x000074b0
        /*04b8*/ 	.word	0x00000007
        /*04bc*/ 	.word	0x00000000
        /*04c0*/ 	.short	0x010a
        /*04c2*/ 	.byte	0x3f
	.zero		1


	//   ....[67]....
        /*04c4*/ 	.word	0x00007500
        /*04c8*/ 	.word	0x00000006
        /*04cc*/ 	.word	0x00000000
        /*04d0*/ 	.short	0x010a
        /*04d2*/ 	.byte	0x3f
	.zero		1


	//   ....[68]....
        /*04d4*/ 	.word	0x00007550
        /*04d8*/ 	.word	0x00000009
        /*04dc*/ 	.word	0x00000000
        /*04e0*/ 	.short	0x010a
        /*04e2*/ 	.byte	0x3f
	.zero		1


	//   ....[69]....
        /*04e4*/ 	.word	0x000075a0
        /*04e8*/ 	.word	0x00000006
        /*04ec*/ 	.word	0x00000000
        /*04f0*/ 	.short	0x010a
        /*04f2*/ 	.byte	0x3f
	.zero		1


	//   ....[70]....
        /*04f4*/ 	.word	0x000075f0
        /*04f8*/ 	.word	0x00000009
        /*04fc*/ 	.word	0x00000000
        /*0500*/ 	.short	0x010a
        /*0502*/ 	.byte	0x3f
	.zero		1


	//   ....[71]....
        /*0504*/ 	.word	0x00007640
        /*0508*/ 	.word	0x00000006
        /*050c*/ 	.word	0x00000000
        /*0510*/ 	.short	0x010a
        /*0512*/ 	.byte	0x3f
	.zero		1


	//   ....[72]....
        /*0514*/ 	.word	0x00007690
        /*0518*/ 	.word	0x00000009
        /*051c*/ 	.word	0x00000000
        /*0520*/ 	.short	0x010a
        /*0522*/ 	.byte	0x3f
	.zero		1


	//   ....[73]....
        /*0524*/ 	.word	0x000076e0
        /*0528*/ 	.word	0x00000006
        /*052c*/ 	.word	0x00000000
        /*0530*/ 	.short	0x010a
        /*0532*/ 	.byte	0x3f
	.zero		1


	//   ....[74]....
        /*0534*/ 	.word	0x00007730
        /*0538*/ 	.word	0x00000009
        /*053c*/ 	.word	0x00000000
        /*0540*/ 	.short	0x010a
        /*0542*/ 	.byte	0x3f
	.zero		1


	//   ....[75]....
        /*0544*/ 	.word	0x00007780
        /*0548*/ 	.word	0x00000006
        /*054c*/ 	.word	0x00000000
        /*0550*/ 	.short	0x010a
        /*0552*/ 	.byte	0x3f
	.zero		1


	//   ....[76]....
        /*0554*/ 	.word	0x000077d0
        /*0558*/ 	.word	0x00000009
        /*055c*/ 	.word	0x00000000
        /*0560*/ 	.short	0x010a
        /*0562*/ 	.byte	0x3f
	.zero		1


	//   ....[77]....
        /*0564*/ 	.word	0x00007820
        /*0568*/ 	.word	0x00000006
        /*056c*/ 	.word	0x00000000
        /*0570*/ 	.short	0x010a
        /*0572*/ 	.byte	0x3f
	.zero		1


	//----- nvinfo : EIATTR_NUM_MBARRIERS
	.align		4
.L_28:
        /*0574*/ 	.byte	0x03, 0x38
        /*0576*/ 	.short	0x0022


	//----- nvinfo : EIATTR_EXIT_INSTR_OFFSETS
	.align		4
        /*0578*/ 	.byte	0x04, 0x1c
        /*057a*/ 	.short	(.L_30 - .L_29)


	//   ....[0]....
.L_29:
        /*057c*/ 	.word	0x00001540


	//   ....[1]....
        /*0580*/ 	.word	0x000015a0


	//   ....[2]....
        /*0584*/ 	.word	0x00005a90


	//   ....[3]....
        /*0588*/ 	.word	0x00005ac0


	//   ....[4]....
        /*058c*/ 	.word	0x00007170


	//----- nvinfo : EIATTR_MAX_THREADS
	.align		4
.L_30:
        /*0590*/ 	.byte	0x04, 0x05
        /*0592*/ 	.short	(.L_32 - .L_31)
.L_31:
        /*0594*/ 	.word	0x00000180
        /*0598*/ 	.word	0x00000001
        /*059c*/ 	.word	0x00000001


	//----- nvinfo : EIATTR_CRS_STACK_SIZE
	.align		4
.L_32:
        /*05a0*/ 	.byte	0x04, 0x1e
        /*05a2*/ 	.short	(.L_34 - .L_33)
.L_33:
        /*05a4*/ 	.word	0x00000000


	//----- nvinfo : EIATTR_CBANK_PARAM_SIZE
	.align		4
.L_34:
        /*05a8*/ 	.byte	0x03, 0x19
        /*05aa*/ 	.short	0x0470


	//----- nvinfo : EIATTR_PARAM_CBANK
	.align		4
        /*05ac*/ 	.byte	0x04, 0x0a
        /*05ae*/ 	.short	(.L_36 - .L_35)
	.align		4
.L_35:
        /*05b0*/ 	.word	index@(.nv.constant0._ZN7cutlass13device_kernelINS_4gemm6kernel13GemmUniversalIN4cute5tupleIJiiiiEEENS1_10collective13CollectiveMmaINS1_37MainloopSm90TmaGmmaWarpSpecializedFP8ILi14ENS5_IJNS4_1CILi4EEESB_NSA_ILi1EEEEEENS1_32KernelTmaWarpSpecializedPingpongEEENS5_IJNSA_ILi64EEESG_NSA_ILi128EEEEEENS_12float_e4m3_tENS5_IJlSC_lEEESJ_SK_NS4_8TiledMMAINS4_8MMA_AtomIJNS4_4SM904GMMA30MMA_64x64x32_F32E4M3E4M3_SS_TNILNSO_7ScaleInE1ELSQ_1EEEEEENS4_6LayoutINS5_IJSC_SC_SC_EEENS5_IJNSA_ILi0EEESV_SV_EEEEENS5_IJNS4_10UnderscoreESY_SY_EEEEENS4_23SM90_TMA_LOAD_MULTICASTENS4_14ComposedLayoutINS4_7SwizzleILi3ELi4ELi3EEENS4_18smem_ptr_flag_bitsILi8EEENST_INS5_IJNSA_ILi8EEESH_EEENS5_IJSH_SC_EEEEEEEvNS4_8identityES11_S1B_vS1C_EENS_8epilogue10collective6detail29Sm90TmaWarpSpecializedAdapterINS1F_15DefaultEpilogueISJ_SK_SK_NS1E_6thread17LinearCombinationISJ_Li1EffLNS1J_9ScaleType4KindE0ELNS_15FloatRoundStyleE2ESJ_EENS1_15EpilogueDefaultEEEEEvvEEEEvNT_6ParamsE)
        /*05b4*/ 	.short	0x0210
        /*05b6*/ 	.short	0x0470


	//----- nvinfo : EIATTR_SW_WAR
	.align		4
.L_36:
        /*05b8*/ 	.byte	0x04, 0x36
        /*05ba*/ 	.short	(.L_38 - .L_37)
.L_37:
        /*05bc*/ 	.word	0x00000008
.L_38:


//--------------------- .nv.callgraph             --------------------------
	.section	.nv.callgraph,"",@"SHT_CUDA_CALLGRAPH"
	.align	4
	.sectionentsize	8
	.align		4
        /*0000*/ 	.word	0x00000000
	.align		4
        /*0004*/ 	.word	0xffffffff
	.align		4
        /*0008*/ 	.word	0x00000000
	.align		4
        /*000c*/ 	.word	0xfffffffe
	.align		4
        /*0010*/ 	.word	0x00000000
	.align		4
        /*0014*/ 	.word	0xfffffffd
	.align		4
        /*0018*/ 	.word	0x00000000
	.align		4
        /*001c*/ 	.word	0xfffffffc


//--------------------- .nv.constant4             --------------------------
	.section	.nv.constant4,"a",@progbits
	.align	8
	.align		8
.nv.constant4:
        /*0000*/ 	.dword	_ZN40_INTERNAL_49f9c5a9_4_k_cu_bbfe8c5b_232064cuda3std3__45__cpo5beginE
	.align		8
        /*0008*/ 	.dword	_ZN40_INTERNAL_49f9c5a9_4_k_cu_bbfe8c5b_232064cuda3std3__45__cpo3endE
	.align		8
        /*0010*/ 	.dword	_ZN40_INTERNAL_49f9c5a9_4_k_cu_bbfe8c5b_232064cuda3std3__45__cpo6cbeginE
	.align		8
        /*0018*/ 	.dword	_ZN40_INTERNAL_49f9c5a9_4_k_cu_bbfe8c5b_232064cuda3std3__45__cpo4cendE
	.align		8
        /*0020*/ 	.dword	_ZN40_INTERNAL_49f9c5a9_4_k_cu_bbfe8c5b_232064cuda3std3__442_GLOBAL__N__49f9c5a9_4_k_cu_bbfe8c5b_232066ignoreE
	.align		8
        /*0028*/ 	.dword	_ZN40_INTERNAL_49f9c5a9_4_k_cu_bbfe8c5b_232064cuda3std3__419piecewise_constructE
	.align		8
        /*0030*/ 	.dword	_ZN40_INTERNAL_49f9c5a9_4_k_cu_bbfe8c5b_232064cuda3std3__48in_placeE
	.align		8
        /*0038*/ 	.dword	_ZN40_INTERNAL_49f9c5a9_4_k_cu_bbfe8c5b_232064cuda3std6ranges3__45__cpo4swapE
	.align		8
        /*0040*/ 	.dword	_ZN40_INTERNAL_49f9c5a9_4_k_cu_bbfe8c5b_232064cuda3std6ranges3__45__cpo9iter_moveE
	.align		8
        /*0048*/ 	.dword	_ZN40_INTERNAL_49f9c5a9_4_k_cu_bbfe8c5b_232064cute7productE
	.align		8
        /*0050*/ 	.dword	_ZN40_INTERNAL_49f9c5a9_4_k_cu_bbfe8c5b_232064cute1_E


//--------------------- .text._ZN7cutlass13device_kernelINS_4gemm6kernel13GemmUniversalIN4cute5tupleIJiiiiEEENS1_10collective13CollectiveMmaINS1_37MainloopSm90TmaGmmaWarpSpecializedFP8ILi14ENS5_IJNS4_1CILi4EEESB_NSA_ILi1EEEEEENS1_32KernelTmaWarpSpecializedPingpongEEENS5_IJNSA_ILi64EEESG_NSA_ILi128EEEEEENS_12float_e4m3_tENS5_IJlSC_lEEESJ_SK_NS4_8TiledMMAINS4_8MMA_AtomIJNS4_4SM904GMMA30MMA_64x64x32_F32E4M3E4M3_SS_TNILNSO_7ScaleInE1ELSQ_1EEEEEENS4_6LayoutINS5_IJSC_SC_SC_EEENS5_IJNSA_ILi0EEESV_SV_EEEEENS5_IJNS4_10UnderscoreESY_SY_EEEEENS4_23SM90_TMA_LOAD_MULTICASTENS4_14ComposedLayoutINS4_7SwizzleILi3ELi4ELi3EEENS4_18smem_ptr_flag_bitsILi8EEENST_INS5_IJNSA_ILi8EEESH_EEENS5_IJSH_SC_EEEEEEEvNS4_8identityES11_S1B_vS1C_EENS_8epilogue10collective6detail29Sm90TmaWarpSpecializedAdapterINS1F_15DefaultEpilogueISJ_SK_SK_NS1E_6thread17LinearCombinationISJ_Li1EffLNS1J_9ScaleType4KindE0ELNS_15FloatRoundStyleE2ESJ_EENS1_15EpilogueDefaultEEEEEvvEEEEvNT_6ParamsE --------------------------
	.section	.text._ZN7cutlass13device_kernelINS_4gemm6kernel13GemmUniversalIN4cute5tupleIJiiiiEEENS1_10collective13CollectiveMmaINS1_37MainloopSm90TmaGmmaWarpSpecializedFP8ILi14ENS5_IJNS4_1CILi4EEESB_NSA_ILi1EEEEEENS1_32KernelTmaWarpSpecializedPingpongEEENS5_IJNSA_ILi64EEESG_NSA_ILi128EEEEEENS_12float_e4m3_tENS5_IJlSC_lEEESJ_SK_NS4_8TiledMMAINS4_8MMA_AtomIJNS4_4SM904GMMA30MMA_64x64x32_F32E4M3E4M3_SS_TNILNSO_7ScaleInE1ELSQ_1EEEEEENS4_6LayoutINS5_IJSC_SC_SC_EEENS5_IJNSA_ILi0EEESV_SV_EEEEENS5_IJNS4_10UnderscoreESY_SY_EEEEENS4_23SM90_TMA_LOAD_MULTICASTENS4_14ComposedLayoutINS4_7SwizzleILi3ELi4ELi3EEENS4_18smem_ptr_flag_bitsILi8EEENST_INS5_IJNSA_ILi8EEESH_EEENS5_IJSH_SC_EEEEEEEvNS4_8identityES11_S1B_vS1C_EENS_8epilogue10collective6detail29Sm90TmaWarpSpecializedAdapterINS1F_15DefaultEpilogueISJ_SK_SK_NS1E_6thread17LinearCombinationISJ_Li1EffLNS1J_9ScaleType4KindE0ELNS_15FloatRoundStyleE2ESJ_EENS1_15EpilogueDefaultEEEEEvvEEEEvNT_6ParamsE,"ax",@progbits
	.align	128
.text._ZN7cutlass13device_kernelINS_4gemm6kernel13GemmUniversalIN4cute5tupleIJiiiiEEENS1_10collective13CollectiveMmaINS1_37MainloopSm90TmaGmmaWarpSpecializedFP8ILi14ENS5_IJNS4_1CILi4EEESB_NSA_ILi1EEEEEENS1_32KernelTmaWarpSpecializedPingpongEEENS5_IJNSA_ILi64EEESG_NSA_ILi128EEEEEENS_12float_e4m3_tENS5_IJlSC_lEEESJ_SK_NS4_8TiledMMAINS4_8MMA_AtomIJNS4_4SM904GMMA30MMA_64x64x32_F32E4M3E4M3_SS_TNILNSO_7ScaleInE1ELSQ_1EEEEEENS4_6LayoutINS5_IJSC_SC_SC_EEENS5_IJNSA_ILi0EEESV_SV_EEEEENS5_IJNS4_10UnderscoreESY_SY_EEEEENS4_23SM90_TMA_LOAD_MULTICASTENS4_14ComposedLayoutINS4_7SwizzleILi3ELi4ELi3EEENS4_18smem_ptr_flag_bitsILi8EEENST_INS5_IJNSA_ILi8EEESH_EEENS5_IJSH_SC_EEEEEEEvNS4_8identityES11_S1B_vS1C_EENS_8epilogue10collective6detail29Sm90TmaWarpSpecializedAdapterINS1F_15DefaultEpilogueISJ_SK_SK_NS1E_6thread17LinearCombinationISJ_Li1EffLNS1J_9ScaleType4KindE0ELNS_15FloatRoundStyleE2ESJ_EENS1_15EpilogueDefaultEEEEEvvEEEEvNT_6ParamsE:
        .type           _ZN7cutlass13device_kernelINS_4gemm6kernel13GemmUniversalIN4cute5tupleIJiiiiEEENS1_10collective13CollectiveMmaINS1_37MainloopSm90TmaGmmaWarpSpecializedFP8ILi14ENS5_IJNS4_1CILi4EEESB_NSA_ILi1EEEEEENS1_32KernelTmaWarpSpecializedPingpongEEENS5_IJNSA_ILi64EEESG_NSA_ILi128EEEEEENS_12float_e4m3_tENS5_IJlSC_lEEESJ_SK_NS4_8TiledMMAINS4_8MMA_AtomIJNS4_4SM904GMMA30MMA_64x64x32_F32E4M3E4M3_SS_TNILNSO_7ScaleInE1ELSQ_1EEEEEENS4_6LayoutINS5_IJSC_SC_SC_EEENS5_IJNSA_ILi0EEESV_SV_EEEEENS5_IJNS4_10UnderscoreESY_SY_EEEEENS4_23SM90_TMA_LOAD_MULTICASTENS4_14ComposedLayoutINS4_7SwizzleILi3ELi4ELi3EEENS4_18smem_ptr_flag_bitsILi8EEENST_INS5_IJNSA_ILi8EEESH_EEENS5_IJSH_SC_EEEEEEEvNS4_8identityES11_S1B_vS1C_EENS_8epilogue10collective6detail29Sm90TmaWarpSpecializedAdapterINS1F_15DefaultEpilogueISJ_SK_SK_NS1E_6thread17LinearCombinationISJ_Li1EffLNS1J_9ScaleType4KindE0ELNS_15FloatRoundStyleE2ESJ_EENS1_15EpilogueDefaultEEEEEvvEEEEvNT_6ParamsE,@function
        .size           _ZN7cutlass13device_kernelINS_4gemm6kernel13GemmUniversalIN4cute5tupleIJiiiiEEENS1_10collective13CollectiveMmaINS1_37MainloopSm90TmaGmmaWarpSpecializedFP8ILi14ENS5_IJNS4_1CILi4EEESB_NSA_ILi1EEEEEENS1_32KernelTmaWarpSpecializedPingpongEEENS5_IJNSA_ILi64EEESG_NSA_ILi128EEEEEENS_12float_e4m3_tENS5_IJlSC_lEEESJ_SK_NS4_8TiledMMAINS4_8MMA_AtomIJNS4_4SM904GMMA30MMA_64x64x32_F32E4M3E4M3_SS_TNILNSO_7ScaleInE1ELSQ_1EEEEEENS4_6LayoutINS5_IJSC_SC_SC_EEENS5_IJNSA_ILi0EEESV_SV_EEEEENS5_IJNS4_10UnderscoreESY_SY_EEEEENS4_23SM90_TMA_LOAD_MULTICASTENS4_14ComposedLayoutINS4_7SwizzleILi3ELi4ELi3EEENS4_18smem_ptr_flag_bitsILi8EEENST_INS5_IJNSA_ILi8EEESH_EEENS5_IJSH_SC_EEEEEEEvNS4_8identityES11_S1B_vS1C_EENS_8epilogue10collective6detail29Sm90TmaWarpSpecializedAdapterINS1F_15DefaultEpilogueISJ_SK_SK_NS1E_6thread17LinearCombinationISJ_Li1EffLNS1J_9ScaleType4KindE0ELNS_15FloatRoundStyleE2ESJ_EENS1_15EpilogueDefaultEEEEEvvEEEEvNT_6ParamsE,(.L_x_167 - _ZN7cutlass13device_kernelINS_4gemm6kernel13GemmUniversalIN4cute5tupleIJiiiiEEENS1_10collective13CollectiveMmaINS1_37MainloopSm90TmaGmmaWarpSpecializedFP8ILi14ENS5_IJNS4_1CILi4EEESB_NSA_ILi1EEEEEENS1_32KernelTmaWarpSpecializedPingpongEEENS5_IJNSA_ILi64EEESG_NSA_ILi128EEEEEENS_12float_e4m3_tENS5_IJlSC_lEEESJ_SK_NS4_8TiledMMAINS4_8MMA_AtomIJNS4_4SM904GMMA30MMA_64x64x32_F32E4M3E4M3_SS_TNILNSO_7ScaleInE1ELSQ_1EEEEEENS4_6LayoutINS5_IJSC_SC_SC_EEENS5_IJNSA_ILi0EEESV_SV_EEEEENS5_IJNS4_10UnderscoreESY_SY_EEEEENS4_23SM90_TMA_LOAD_MULTICASTENS4_14ComposedLayoutINS4_7SwizzleILi3ELi4ELi3EEENS4_18smem_ptr_flag_bitsILi8EEENST_INS5_IJNSA_ILi8EEESH_EEENS5_IJSH_SC_EEEEEEEvNS4_8identityES11_S1B_vS1C_EENS_8epilogue10collective6detail29Sm90TmaWarpSpecializedAdapterINS1F_15DefaultEpilogueISJ_SK_SK_NS1E_6thread17LinearCombinationISJ_Li1EffLNS1J_9ScaleType4KindE0ELNS_15FloatRoundStyleE2ESJ_EENS1_15EpilogueDefaultEEEEEvvEEEEvNT_6ParamsE)
        .other          _ZN7cutlass13device_kernelINS_4gemm6kernel13GemmUniversalIN4cute5tupleIJiiiiEEENS1_10collective13CollectiveMmaINS1_37MainloopSm90TmaGmmaWarpSpecializedFP8ILi14ENS5_IJNS4_1CILi4EEESB_NSA_ILi1EEEEEENS1_32KernelTmaWarpSpecializedPingpongEEENS5_IJNSA_ILi64EEESG_NSA_ILi128EEEEEENS_12float_e4m3_tENS5_IJlSC_lEEESJ_SK_NS4_8TiledMMAINS4_8MMA_AtomIJNS4_4SM904GMMA30MMA_64x64x32_F32E4M3E4M3_SS_TNILNSO_7ScaleInE1ELSQ_1EEEEEENS4_6LayoutINS5_IJSC_SC_SC_EEENS5_IJNSA_ILi0EEESV_SV_EEEEENS5_IJNS4_10UnderscoreESY_SY_EEEEENS4_23SM90_TMA_LOAD_MULTICASTENS4_14ComposedLayoutINS4_7SwizzleILi3ELi4ELi3EEENS4_18smem_ptr_flag_bitsILi8EEENST_INS5_IJNSA_ILi8EEESH_EEENS5_IJSH_SC_EEEEEEEvNS4_8identityES11_S1B_vS1C_EENS_8epilogue10collective6detail29Sm90TmaWarpSpecializedAdapterINS1F_15DefaultEpilogueISJ_SK_SK_NS1E_6thread17LinearCombinationISJ_Li1EffLNS1J_9ScaleType4KindE0ELNS_15FloatRoundStyleE2ESJ_EENS1_15EpilogueDefaultEEEEEvvEEEEvNT_6ParamsE,@"STO_CUDA_ENTRY STV_DEFAULT"
_ZN7cutlass13device_kernelINS_4gemm6kernel13GemmUniversalIN4cute5tupleIJiiiiEEENS1_10collective13CollectiveMmaINS1_37MainloopSm90TmaGmmaWarpSpecializedFP8ILi14ENS5_IJNS4_1CILi4EEESB_NSA_ILi1EEEEEENS1_32KernelTmaWarpSpecializedPingpongEEENS5_IJNSA_ILi64EEESG_NSA_ILi128EEEEEENS_12float_e4m3_tENS5_IJlSC_lEEESJ_SK_NS4_8TiledMMAINS4_8MMA_AtomIJNS4_4SM904GMMA30MMA_64x64x32_F32E4M3E4M3_SS_TNILNSO_7ScaleInE1ELSQ_1EEEEEENS4_6LayoutINS5_IJSC_SC_SC_EEENS5_IJNSA_ILi0EEESV_SV_EEEEENS5_IJNS4_10UnderscoreESY_SY_EEEEENS4_23SM90_TMA_LOAD_MULTICASTENS4_14ComposedLayoutINS4_7SwizzleILi3ELi4ELi3EEENS4_18smem_ptr_flag_bitsILi8EEENST_INS5_IJNSA_ILi8EEESH_EEENS5_IJSH_SC_EEEEEEEvNS4_8identityES11_S1B_vS1C_EENS_8epilogue10collective6detail29Sm90TmaWarpSpecializedAdapterINS1F_15DefaultEpilogueISJ_SK_SK_NS1E_6thread17LinearCombinationISJ_Li1EffLNS1J_9ScaleType4KindE0ELNS_15FloatRoundStyleE2ESJ_EENS1_15EpilogueDefaultEEEEEvvEEEEvNT_6ParamsE:
[----:B------:R-:W-:Y:S01]  /*0000*/  LDC R1, c[0x0][0x28] ;  /* 0x00000a00ff017b82 */ /* 0x000fe20000000800 */
[----:B------:R-:W0:Y:S01]  /*0010*/  S2R R11, SR_TID.X ;  /* 0x00000000000b7919 */ /* 0x000e220000002100 */
[----:B------:R-:W-:Y:S01]  /*0020*/  ELECT P0, URZ, PT ;  /* 0x00000000003f782f */ /* 0x000fe20003800000 */
[----:B------:R-:W-:Y:S01]  /*0030*/  BSSY B0, `(.L_x_0) ;  /* 0x000000f000007945 */ /* 0x000fe20003800000 */
[--C-:B0-----:R-:W-:Y:S02]  /*0040*/  SHF.R.U32.HI R0, RZ, 0x5, R11.reuse ;  /* 0x00000005ff007819 */ /* 0x101fe4000001160b */
[----:B------:R-:W-:-:S03]  /*0050*/  SHF.R.U32.HI R3, RZ, 0x7, R11 ;  /* 0x00000007ff037819 */ /* 0x000fc6000001160b */
[----:B------:R-:W0:Y:S04]  /*0060*/  SHFL.IDX PT, R2, R0, RZ, 0x1f ;  /* 0x00001fff00027589 */ /* 0x000e2800000e0000 */
[----:B------:R1:W2:Y:S01]  /*0070*/  SHFL.IDX PT, R5, R3, RZ, 0x1f ;  /* 0x00001fff03057589 */ /* 0x0002a200000e0000 */
[----:B0-----:R-:W-:-:S13]  /*0080*/  ISETP.NE.OR P0, PT, R2, RZ, !P0 ;  /* 0x000000ff0200720c */ /* 0x001fda0004705670 */
[----:B-12---:R-:W-:Y:S05]  /*0090*/  @P0 BRA `(.L_x_1) ;  /* 0x0000000000200947 */ /* 0x006fea0003800000 */
[----:B------:R-:W-:Y:S02]  /*00a0*/  ULDC.64 UR4, c[0x0][0x198] ;  /* 0x0000660000047ab9 */ /* 0x000fe40000000a00 */
[----:B------:R-:W-:Y:S02]  /*00b0*/  UIADD3 UR6, UP0, UR4, 0xf0, URZ ;  /* 0x000000f004067890 */ /* 0x000fe4000ff1e03f */
[----:B------:R-:W-:Y:S02]  /*00c0*/  UIADD3 UR4, UP1, UR4, 0x1f0, URZ ;  /* 0x000001f004047890 */ /* 0x000fe4000ff3e03f */
[----:B------:R-:W-:Y:S02]  /*00d0*/  UIADD3.X UR7, URZ, UR5, URZ, UP0, !UPT ;  /* 0x000000053f077290 */ /* 0x000fe400087fe43f */
[----:B------:R-:W-:-:S07]  /*00e0*/  UIADD3.X UR5, URZ, UR5, URZ, UP1, !UPT ;  /* 0x000000053f057290 */ /* 0x000fce0008ffe43f */
[----:B------:R0:W-:Y:S02]  /*00f0*/  UTMACCTL.PF [UR6] ;  /* 0x00000000060079b9 */ /* 0x0001e40008040000 */
[----:B------:R0:W-:Y:S02]  /*0100*/  UTMACCTL.PF [UR4] ;  /* 0x00000000040079b9 */ /* 0x0001e40008040000 */
[----:B0-----:R-:W-:Y:S01]  /*0110*/  NOP ;  /* 0x0000000000007918 */ /* 0x001fe20000000000 */
.L_x_1:
[----:B------:R-:W-:Y:S05]  /*0120*/  BSYNC B0 ;  /* 0x0000000000007941 */ /* 0x000fea0003800000 */
.L_x_0:
[----:B------:R-:W0:Y:S02]  /*0130*/  SHFL.IDX PT, R6, R0, RZ, 0x1f ;  /* 0x00001fff00067589 */ /* 0x000e2400000e0000 */
[----:B0-----:R-:W-:-:S13]  /*0140*/  ISETP.NE.AND P0, PT, R6, RZ, PT ;  /* 0x000000ff0600720c */ /* 0x001fda0003f05270 */
[----:B------:R-:W-:Y:S05]  /*0150*/  @P0 BRA `(.L_x_2) ;  /* 0x0000000000b40947 */ /* 0x000fea0003800000 */
[----:B------:R-:W-:Y:S01]  /*0160*/  ELECT P0, URZ, PT ;  /* 0x00000000003f782f */ /* 0x000fe20003800000 */
[----:B------:R-:W-:-:S12]  /*0170*/  BSSY B0, `(.L_x_2) ;  /* 0x000002b000007945 */ /* 0x000fd80003800000 */
[----:B------:R-:W-:Y:S05]  /*0180*/  @!P0 BRA `(.L_x_3) ;  /* 0x0000000000a48947 */ /* 0x000fea0003800000 */
[----:B------:R-:W0:Y:S01]  /*0190*/  S2UR UR8, SR_CgaCtaId ;  /* 0x00000000000879c3 */ /* 0x000e220000008800 */
[----:B------:R-:W-:Y:S01]  /*01a0*/  UMOV UR4, 0x400 ;  /* 0x0000040000047882 */ /* 0x000fe20000000000 */
[----:B------:R-:W-:Y:S01]  /*01b0*/  UMOV UR5, 0x1 ;  /* 0x0000000100057882 */ /* 0x000fe20000000000 */
[----:B------:R-:W-:Y:S02]  /*01c0*/  UMOV UR6, 0x7 ;  /* 0x0000000700067882 */ /* 0x000fe40000000000 */
[----:B------:R-:W-:-:S04]  /*01d0*/  UIADD3 UR6, -UR6, 0x100000, URZ ;  /* 0x0010000006067890 */ /* 0x000fc8000fffe13f */
[----:B------:R-:W-:Y:S02]  /*01e0*/  USHF.L.U32 UR7, UR6, 0xb, URZ ;  /* 0x0000000b06077899 */ /* 0x000fe4000800063f */
[----:B------:R-:W-:Y:S02]  /*01f0*/  USHF.L.U32 UR6, UR6, 0x1, URZ ;  /* 0x0000000106067899 */ /* 0x000fe4000800063f */
[----:B0-----:R-:W-:Y:S02]  /*0200*/  ULEA UR8, UR8, UR4, 0x18 ;  /* 0x0000000408087291 */ /* 0x001fe4000f8ec03f */
[----:B------:R-:W-:-:S04]  /*0210*/  UIADD3 UR4, -UR5, 0x100000, URZ ;  /* 0x0010000005047890 */ /* 0x000fc8000fffe13f */
[----:B------:R-:W-:Y:S02]  /*0220*/  USHF.L.U32 UR5, UR4, 0xb, URZ ;  /* 0x0000000b04057899 */ /* 0x000fe4000800063f */
[----:B------:R-:W-:Y:S01]  /*0230*/  USHF.L.U32 UR4, UR4, 0x1, URZ ;  /* 0x0000000104047899 */ /* 0x000fe2000800063f */
[----:B------:R-:W0:Y:S11]  /*0240*/  FENCE.VIEW.ASYNC.S ;  /* 0x00000000000073c6 */ /* 0x000e360000000000 */
[----:B0-----:R0:W1:Y:S01]  /*0250*/  SYNCS.EXCH.64 URZ, [UR8], UR4 ;  /* 0x00000004083f75b2 */ /* 0x0010620008000100 */
[----:B------:R0:W2:Y:S01]  /*0260*/  SYNCS.EXCH.64 URZ, [UR8+0x70], UR6 ;  /* 0x00007006083f75b2 */ /* 0x0000a20008000100 */
[----:B------:R0:W3:Y:S01]  /*0270*/  SYNCS.EXCH.64 URZ, [UR8+0x8], UR4 ;  /* 0x00000804083f75b2 */ /* 0x0000e20008000100 */
[----:B------:R0:W4:Y:S01]  /*0280*/  SYNCS.EXCH.64 URZ, [UR8+0x78], UR6 ;  /* 0x00007806083f75b2 */ /* 0x0001220008000100 */
[----:B------:R0:W0:Y:S01]  /*0290*/  SYNCS.EXCH.64 URZ, [UR8+0x10], UR4 ;  /* 0x00001004083f75b2 */ /* 0x0000220008000100 */
        /* <DEDUP_REMOVED lines=23> */
[----:B-1234-:R-:W-:Y:S01]  /*0410*/  NOP ;  /* 0x0000000000007918 */ /* 0x01efe20000000000 */
.L_x_3:
[----:B0-----:R-:W-:Y:S05]  /*0420*/  BSYNC B0 ;  /* 0x0000000000007941 */ /* 0x001fea0003800000 */
.L_x_2:
[----:B------:R-:W-:Y:S01]  /*0430*/  SHF.R.S32.HI R4, RZ, 0x1f, R11 ;  /* 0x0000001fff047819 */ /* 0x000fe2000001140b */
[----:B------:R-:W0:Y:S01]  /*0440*/  SHFL.IDX PT, R7, R0, RZ, 0x1f ;  /* 0x00001fff00077589 */ /* 0x000e2200000e0000 */
[----:B------:R-:W1:Y:S01]  /*0450*/  S2UR UR13, SR_CTAID.X ;  /* 0x00000000000d79c3 */ /* 0x000e620000002500 */
[----:B------:R-:W-:Y:S02]  /*0460*/  ELECT P0, URZ, PT ;  /* 0x00000000003f782f */ /* 0x000fe40003800000 */
[----:B------:R-:W-:Y:S01]  /*0470*/  LEA.HI R4, R4, R11, RZ, 0x7 ;  /* 0x0000000b04047211 */ /* 0x000fe200078f38ff */
[----:B------:R-:W2:Y:S01]  /*0480*/  SHFL.IDX PT, R8, R0, RZ, 0x1f ;  /* 0x00001fff00087589 */ /* 0x000ea200000e0000 */
[----:B------:R-:W-:Y:S01]  /*0490*/  SHF.R.S32.HI R9, RZ, 0x1f, R6 ;  /* 0x0000001fff097819 */ /* 0x000fe20000011406 */
[----:B------:R-:W-:Y:S01]  /*04a0*/  ULDC UR4, c[0x0][0x150] ;  /* 0x0000540000047ab9 */ /* 0x000fe20000000800 */
[----:B------:R-:W-:Y:S01]  /*04b0*/  LOP3.LUT R4, R4, 0xffffff80, RZ, 0xc0, !PT ;  /* 0xffffff8004047812 */ /* 0x000fe200078ec0ff */
[----:B------:R-:W3:Y:S01]  /*04c0*/  S2R R16, SR_CTAID.Y ;  /* 0x0000000000107919 */ /* 0x000ee20000002600 */
[----:B------:R-:W-:Y:S01]  /*04d0*/  LEA.HI R9, R9, R6, RZ, 0x2 ;  /* 0x0000000609097211 */ /* 0x000fe200078f10ff */
[----:B------:R-:W4:Y:S01]  /*04e0*/  LDC R12, c[0x0][0x144] ;  /* 0x00005100ff0c7b82 */ /* 0x000f220000000800 */
[----:B------:R-:W-:Y:S01]  /*04f0*/  ELECT P1, URZ, PT ;  /* 0x00000000003f782f */ /* 0x000fe20003820000 */
[----:B------:R-:W-:Y:S01]  /*0500*/  IMAD.IADD R10, R11, 0x1, -R4 ;  /* 0x000000010b0a7824 */ /* 0x000fe200078e0a04 */
[----:B------:R5:W4:Y:S01]  /*0510*/  SHFL.IDX PT, R14, R3, RZ, 0x1f ;  /* 0x00001fff030e7589 */ /* 0x000b2200000e0000 */
[----:B------:R-:W-:Y:S01]  /*0520*/  LOP3.LUT R9, R9, 0x3ffffffc, RZ, 0xc0, !PT ;  /* 0x3ffffffc09097812 */ /* 0x000fe200078ec0ff */
[----:B------:R-:W-:Y:S01]  /*0530*/  ULDC UR5, c[0x0][0x154] ;  /* 0x0000550000057ab9 */ /* 0x000fe20000000800 */
[----:B------:R-:W-:Y:S01]  /*0540*/  UMOV UR12, 0x80 ;  /* 0x00000080000c7882 */ /* 0x000fe20000000000 */
[----:B------:R-:W-:Y:S01]  /*0550*/  SHF.R.S32.HI R19, RZ, 0x1f, R10 ;  /* 0x0000001fff137819 */ /* 0x000fe2000001140a */
[----:B------:R-:W3:Y:S01]  /*0560*/  LDC R13, c[0x0][0x140] ;  /* 0x00005000ff0d7b82 */ /* 0x000ee20000000800 */
[----:B------:R-:W-:Y:S01]  /*0570*/  IMAD.IADD R9, R6, 0x1, -R9 ;  /* 0x0000000106097824 */ /* 0x000fe200078e0a09 */
[----:B------:R-:W-:Y:S01]  /*0580*/  NOP ;  /* 0x0000000000007918 */ /* 0x000fe20000000000 */
[----:B------:R-:W-:Y:S01]  /*0590*/  LEA.HI R4, R19, R10, RZ, 0x3 ;  /* 0x0000000a13047211 */ /* 0x000fe200078f18ff */
[----:B------:R-:W-:Y:S01]  /*05a0*/  NOP ;  /* 0x0000000000007918 */ /* 0x000fe20000000000 */
[----:B-----5:R-:W-:Y:S01]  /*05b0*/  SHF.R.S32.HI R3, RZ, 0x1f, R2 ;  /* 0x0000001fff037819 */ /* 0x020fe20000011402 */
[----:B------:R-:W-:Y:S01]  /*05c0*/  VIADD R40, R5, 0xffffffff ;  /* 0xffffffff05287836 */ /* 0x000fe20000000000 */
[----:B0-----:R-:W-:Y:S01]  /*05d0*/  ISETP.NE.OR P0, PT, R7, RZ, !P0 ;  /* 0x000000ff0700720c */ /* 0x001fe20004705670 */
[----:B------:R-:W0:Y:S01]  /*05e0*/  LDC R25, c[0x0][0x148] ;  /* 0x00005200ff197b82 */ /* 0x000e220000000800 */
[----:B------:R-:W-:-:S02]  /*05f0*/  SHF.R.S32.HI R7, RZ, 0x3, R4 ;  /* 0x00000003ff077819 */ /* 0x000fc40000011404 */
[----:B-1----:R-:W-:Y:S02]  /*0600*/  I2FP.F32.U32 R0, UR13 ;  /* 0x0000000d00007c45 */ /* 0x002fe40008201000 */
[----:B------:R-:W-:Y:S02]  /*0610*/  SHF.R.S32.HI R4, RZ, 0x1f, R4 ;  /* 0x0000001fff047819 */ /* 0x000fe40000011404 */
[----:B------:R-:W-:Y:S01]  /*0620*/  LEA.HI R3, R3, R2, RZ, 0x2 ;  /* 0x0000000203037211 */ /* 0x000fe200078f10ff */
[----:B------:R-:W-:Y:S01]  /*0630*/  FMUL R0, R0, UR4 ;  /* 0x0000000400007c20 */ /* 0x000fe20008400000 */
[----:B------:R-:W-:Y:S01]  /*0640*/  LEA.HI R4, R4, R7, RZ, 0x2 ;  /* 0x0000000704047211 */ /* 0x000fe200078f10ff */
[----:B------:R-:W-:Y:S01]  /*0650*/  UMOV UR4, 0x20 ;  /* 0x0000002000047882 */ /* 0x000fe20000000000 */
[----:B--2---:R-:W-:Y:S01]  /*0660*/  ISETP.NE.OR P1, PT, R8, RZ, !P1 ;  /* 0x000000ff0800720c */ /* 0x004fe20004f25670 */
[----:B------:R-:W-:Y:S01]  /*0670*/  VOTEU.ALL UP2, P0 ;  /* 0x00000000003f7886 */ /* 0x000fe20000040000 */
[----:B------:R-:W-:Y:S01]  /*0680*/  LOP3.LUT R4, R4, 0xfffffffc, RZ, 0xc0, !PT ;  /* 0xfffffffc04047812 */ /* 0x000fe200078ec0ff */
[----:B------:R-:W1:Y:S01]  /*0690*/  F2I.U32.TRUNC.NTZ R0, R0 ;  /* 0x0000000000007305 */ /* 0x000e62000020f000 */
[----:B------:R-:W-:Y:S01]  /*06a0*/  LOP3.LUT R3, R3, 0xfffffffc, RZ, 0xc0, !PT ;  /* 0xfffffffc03037812 */ /* 0x000fe200078ec0ff */
[----:B------:R-:W-:Y:S01]  /*06b0*/  VOTEU.ALL UP0, P0 ;  /* 0x00000000003f7886 */ /* 0x000fe20000000000 */
[----:B------:R-:W2:Y:S01]  /*06c0*/  @!UP2 S2UR UR7, SR_CgaCtaId ;  /* 0x000000000007a9c3 */ /* 0x000ea20000008800 */
[----:B------:R-:W-:Y:S01]  /*06d0*/  IMAD.IADD R4, R7, 0x1, -R4 ;  /* 0x0000000107047824 */ /* 0x000fe200078e0a04 */
[----:B------:R-:W-:Y:S01]  /*06e0*/  @!UP2 UMOV UR6, 0x400 ;  /* 0x000004000006a882 */ /* 0x000fe20000000000 */
[----:B------:R-:W-:Y:S01]  /*06f0*/  IMAD.IADD R18, R2, 0x1, -R3 ;  /* 0x0000000102127824 */ /* 0x000fe200078e0a03 */
[----:B---3--:R-:W-:Y:S01]  /*0700*/  ISETP.EQ.U32.AND P2, PT, R13, 0x1, PT ;  /* 0x000000010d00780c */ /* 0x008fe20003f42070 */
[----:B------:R-:W-:Y:S01]  /*0710*/  IMAD R4, R9, 0x4, R4 ;  /* 0x0000000409047824 */ /* 0x000fe200078e0204 */
[----:B------:R-:W-:Y:S01]  /*0720*/  VOTEU.ALL UP1, P0 ;  /* 0x00000000003f7886 */ /* 0x000fe20000020000 */
[----:B------:R-:W-:Y:S01]  /*0730*/  VOTEU.ALL UP3, P1 ;  /* 0x00000000003f7886 */ /* 0x000fe20000860000 */
[----:B------:R-:W-:Y:S01]  /*0740*/  VOTEU.ALL UP4, P1 ;  /* 0x00000000003f7886 */ /* 0x000fe20000880000 */
[----:B------:R-:W-:Y:S01]  /*0750*/  VOTEU.ALL UP5, P1 ;  /* 0x00000000003f7886 */ /* 0x000fe200008a0000 */
[----:B------:R-:W-:Y:S01]  /*0760*/  SHF.R.S32.HI R3, RZ, 0x1f, R4 ;  /* 0x0000001fff037819 */ /* 0x000fe20000011404 */
[----:B------:R-:W-:Y:S01]  /*0770*/  IMAD.MOV.U32 R13, RZ, RZ, 0x1 ;  /* 0x00000001ff0d7424 */ /* 0x000fe200078e00ff */
[----:B------:R-:W3:Y:S01]  /*0780*/  @!UP3 S2UR UR10, SR_CgaCtaId ;  /* 0x00000000000ab9c3 */ /* 0x000ee20000008800 */
[----:B-1----:R-:W-:Y:S01]  /*0790*/  IMAD.MOV R7, RZ, RZ, -R0 ;  /* 0x000000ffff077224 */ /* 0x002fe200078e0a00 */
[----:B------:R-:W-:Y:S01]  /*07a0*/  LEA.HI R3, R3, R4, RZ, 0x2 ;  /* 0x0000000403037211 */ /* 0x000fe200078f10ff */
[----:B------:R-:W-:Y:S01]  /*07b0*/  @!UP3 UMOV UR9, 0x400 ;  /* 0x000004000009b882 */ /* 0x000fe20000000000 */
[----:B------:R-:W-:Y:S01]  /*07c0*/  I2FP.F32.U32 R0, R16 ;  /* 0x0000001000007245 */ /* 0x000fe20000201000 */
[----:B----4-:R-:W-:Y:S01]  /*07d0*/  IMAD R24, R12, R7, UR13 ;  /* 0x0000000d0c187e24 */ /* 0x010fe2000f8e0207 */
[----:B------:R-:W-:Y:S01]  /*07e0*/  LOP3.LUT R7, R3, 0xfffffffc, RZ, 0xc0, !PT ;  /* 0xfffffffc03077812 */ /* 0x000fe200078ec0ff */
[----:B------:R-:W-:Y:S01]  /*07f0*/  IMAD.SHL.U32 R3, R4, 0x4, RZ ;  /* 0x0000000404037824 */ /* 0x000fe200078e00ff */
[----:B------:R-:W-:Y:S01]  /*0800*/  LOP3.LUT P0, RZ, R10, 0x7, RZ, 0xc0, !PT ;  /* 0x000000070aff7812 */ /* 0x000fe2000780c0ff */
[----:B------:R-:W-:Y:S01]  /*0810*/  FMUL R0, R0, UR5 ;  /* 0x0000000500007c20 */ /* 0x000fe20008400000 */
[----:B------:R-:W-:-:S04]  /*0820*/  @!UP2 UIADD3 UR4, -UR4, 0x100000, URZ ;  /* 0x001000000404a890 */ /* 0x000fc8000fffe13f */
[----:B------:R-:W-:Y:S02]  /*0830*/  @!UP2 USHF.L.U32 UR5, UR4, 0xb, URZ ;  /* 0x0000000b0405a899 */ /* 0x000fe4000800063f */
[----:B------:R-:W-:Y:S01]  /*0840*/  @!UP2 USHF.L.U32 UR4, UR4, 0x1, URZ ;  /* 0x000000010404a899 */ /* 0x000fe2000800063f */
[C---:B------:R-:W-:Y:S01]  /*0850*/  IMAD.IADD R7, R4.reuse, 0x1, -R7 ;  /* 0x0000000104077824 */ /* 0x040fe200078e0a07 */
[----:B------:R-:W-:Y:S01]  /*0860*/  LOP3.LUT R12, R4, 0xc, R3, 0x78, !PT ;  /* 0x0000000c040c7812 */ /* 0x000fe200078e7803 */
[----:B--2---:R-:W-:Y:S01]  /*0870*/  @!UP2 ULEA UR8, UR7, UR6, 0x18 ;  /* 0x000000060708a291 */ /* 0x004fe2000f8ec03f */
[----:B------:R-:W-:Y:S01]  /*0880*/  ISETP.GE.U32.AND P6, PT, R40, 0x2, PT ;  /* 0x000000022800780c */ /* 0x000fe20003fc6070 */
[----:B------:R-:W1:Y:S01]  /*0890*/  F2I.U32.TRUNC.NTZ R0, R0 ;  /* 0x0000000000007305 */ /* 0x000e62000020f000 */
[----:B------:R-:W-:Y:S01]  /*08a0*/  ISETP.NE.AND P4, PT, R7, R24, PT ;  /* 0x000000180700720c */ /* 0x000fe20003f85270 */
[----:B------:R-:W-:-:S04]  /*08b0*/  @!UP3 UIADD3 UR6, -UR12, 0x100000, URZ ;  /* 0x001000000c06b890 */ /* 0x000fc8000fffe13f */
[----:B------:R-:W-:Y:S02]  /*08c0*/  @!UP3 USHF.L.U32 UR7, UR6, 0xb, URZ ;  /* 0x0000000b0607b899 */ /* 0x000fe4000800063f */
[----:B------:R-:W-:Y:S01]  /*08d0*/  @!UP3 USHF.L.U32 UR6, UR6, 0x1, URZ ;  /* 0x000000010606b899 */ /* 0x000fe2000800063f */
[----:B------:R-:W-:Y:S01]  /*08e0*/  ISETP.LT.U32.AND P0, PT, R12, 0x10, !P0 ;  /* 0x000000100c00780c */ /* 0x000fe20004701070 */
[----:B------:R-:W-:Y:S01]  /*08f0*/  VOTEU.ALL UP2, P1 ;  /* 0x00000000003f7886 */ /* 0x000fe20000840000 */
[----:B------:R-:W-:Y:S02]  /*0900*/  R2UR UR11, R14 ;  /* 0x000000000e0b72ca */ /* 0x000fe400000e0000 */
[----:B------:R-:W-:Y:S01]  /*0910*/  ISETP.NE.AND P3, PT, R5, RZ, PT ;  /* 0x000000ff0500720c */ /* 0x000fe20003f65270 */
[----:B---3--:R-:W-:Y:S01]  /*0920*/  @!UP3 ULEA UR9, UR10, UR9, 0x18 ;  /* 0x000000090a09b291 */ /* 0x008fe2000f8ec03f */
[----:B------:R-:W2:Y:S02]  /*0930*/  FENCE.VIEW.ASYNC.S ;  /* 0x00000000000073c6 */ /* 0x000ea40000000000 */
[----:B--2---:R2:W3:Y:S01]  /*0940*/  @!UP0 SYNCS.EXCH.64 URZ, [UR8+0x110], UR4 ;  /* 0x00011004083f85b2 */ /* 0x0044e20008000100 */
[----:B------:R-:W-:Y:S01]  /*0950*/  VOTEU.ALL UP3, P1 ;  /* 0x00000000003f7886 */ /* 0x000fe20000860000 */
[----:B------:R-:W-:-:S02]  /*0960*/  ISETP.NE.AND P1, PT, R18, 0x3, PT ;  /* 0x000000031200780c */ /* 0x000fc40003f25270 */
[----:B------:R-:W-:Y:S01]  /*0970*/  @P4 SHF.R.S32.HI R3, RZ, 0x1f, R12 ;  /* 0x0000001fff034819 */ /* 0x000fe2000001140c */
[----:B-1----:R-:W-:Y:S01]  /*0980*/  IMAD.MOV R26, RZ, RZ, -R0 ;  /* 0x000000ffff1a7224 */ /* 0x002fe200078e0a00 */
[----:B------:R-:W-:Y:S02]  /*0990*/  ISETP.EQ.OR P1, PT, R18, RZ, !P1 ;  /* 0x000000ff1200720c */ /* 0x000fe40004f22670 */
[----:B------:R-:W-:Y:S01]  /*09a0*/  @P4 LEA.HI R3, R3, R12, RZ, 0x2 ;  /* 0x0000000c03034211 */ /* 0x000fe200078f10ff */
[----:B0-----:R-:W-:Y:S01]  /*09b0*/  IMAD R0, R25, R26, R16 ;  /* 0x0000001a19007224 */ /* 0x001fe200078e0210 */
[----:B------:R-:W-:Y:S02]  /*09c0*/  ISETP.EQ.AND P1, PT, R5, RZ, P1 ;  /* 0x000000ff0500720c */ /* 0x000fe40000f22270 */
[----:B------:R-:W-:Y:S02]  /*09d0*/  @P4 SHF.R.S32.HI R3, RZ, 0x2, R3 ;  /* 0x00000002ff034819 */ /* 0x000fe40000011403 */
[----:B------:R-:W-:Y:S01]  /*09e0*/  SEL R7, RZ, 0x1, !P1 ;  /* 0x00000001ff077807 */ /* 0x000fe20004800000 */
[----:B------:R2:W0:Y:S01]  /*09f0*/  @!UP1 SYNCS.EXCH.64 URZ, [UR8+0x118], UR4 ;  /* 0x00011804083f95b2 */ /* 0x0004220008000100 */
[----:B------:R-:W-:Y:S01]  /*0a00*/  @P4 ISETP.NE.AND P5, PT, R3, R0, PT ;  /* 0x000000000300420c */ /* 0x000fe20003fa5270 */
[----:B------:R-:W-:Y:S01]  /*0a10*/  NOP ;  /* 0x0000000000007918 */ /* 0x000fe20000000000 */
[----:B------:R-:W-:-:S02]  /*0a20*/  SEL R0, RZ, 0x1, !P0 ;  /* 0x00000001ff007807 */ /* 0x000fc40004000000 */
[----:B------:R-:W-:Y:S02]  /*0a30*/  @P4 SEL R13, RZ, 0x1, P5 ;  /* 0x00000001ff0d4807 */ /* 0x000fe40002800000 */
[----:B------:R-:W-:Y:S02]  /*0a40*/  SEL R7, R7, 0x2, P6 ;  /* 0x0000000207077807 */ /* 0x000fe40003000000 */
[----:B------:R-:W-:Y:S01]  /*0a50*/  LOP3.LUT R13, R13, R0, RZ, 0xc0, !PT ;  /* 0x000000000d0d7212 */ /* 0x000fe200078ec0ff */
[----:B------:R2:W1:Y:S01]  /*0a60*/  @!UP2 SYNCS.EXCH.64 URZ, [UR9+0xf0], UR6 ;  /* 0x0000f006093fa5b2 */ /* 0x0004620008000100 */
[----:B------:R2:W4:Y:S01]  /*0a70*/  @!UP3 SYNCS.EXCH.64 URZ, [UR9+0xf8], UR6 ;  /* 0x0000f806093fb5b2 */ /* 0x0005220008000100 */
[----:B------:R2:W0:Y:S01]  /*0a80*/  @!UP4 SYNCS.EXCH.64 URZ, [UR9+0x100], UR6 ;  /* 0x00010006093fc5b2 */ /* 0x0004220008000100 */
[----:B------:R2:W0:Y:S01]  /*0a90*/  @!UP5 SYNCS.EXCH.64 URZ, [UR9+0x108], UR6 ;  /* 0x00010806093fd5b2 */ /* 0x0004220008000100 */
[----:B------:R-:W-:Y:S01]  /*0aa0*/  NOP ;  /* 0x0000000000007918 */ /* 0x000fe20000000000 */
[----:B--23--:R-:W-:Y:S05]  /*0ab0*/  @!P2 BRA `(.L_x_4) ;  /* 0x000000000008a947 */ /* 0x00cfea0003800000 */
[----:B01--4-:R-:W-:Y:S01]  /*0ac0*/  UCGABAR_ARV ;  /* 0x00000000000079c7 */ /* 0x013fe20008000000 */
[----:B------:R-:W-:Y:S05]  /*0ad0*/  BRA `(.L_x_5) ;  /* 0x0000000000047947 */ /* 0x000fea0003800000 */
.L_x_4:
[----:B01--4-:R-:W-:Y:S01]  /*0ae0*/  NOP ;  /* 0x0000000000007918 */ /* 0x013fe20000000000 */
.L_x_5:
[----:B------:R-:W-:Y:S01]  /*0af0*/  ULDC.64 UR4, c[0x0][0x598] ;  /* 0x0001660000047ab9 */ /* 0x000fe20000000a00 */
[----:B------:R-:W-:Y:S01]  /*0b00*/  ULDC.64 UR20, c[0x0][0x208] ;  /* 0x0000820000147ab9 */ /* 0x000fe20000000a00 */
[----:B------:R-:W-:-:S04]  /*0b10*/  ISETP.NE.U32.AND P0, PT, RZ, UR4, PT ;  /* 0x00000004ff007c0c */ /* 0x000fc8000bf05070 */
[----:B------:R-:W-:-:S13]  /*0b20*/  ISETP.NE.AND.EX P0, PT, RZ, UR5, PT, P0 ;  /* 0x00000005ff007c0c */ /* 0x000fda000bf05300 */
[----:B------:R-:W-:Y:S05]  /*0b30*/  @!P0 BRA `(.L_x_6) ;  /* 0x00000000001c8947 */ /* 0x000fea0003800000 */
[----:B------:R-:W0:Y:S02]  /*0b40*/  LDC.64 R2, c[0x0][0x598] ;  /* 0x00016600ff027b82 */ /* 0x000e240000000a00 */
[----:B0-----:R-:W2:Y:S02]  /*0b50*/  LDG.E.64 R2, desc[UR20][R2.64] ;  /* 0x0000001402027981 */ /* 0x001ea4000c1e1b00 */
[----:B--2---:R-:W-:-:S04]  /*0b60*/  ISETP.NE.U32.AND P0, PT, R2, RZ, PT ;  /* 0x000000ff0200720c */ /* 0x004fc80003f05070 */
[----:B------:R-:W-:-:S13]  /*0b70*/  ISETP.NE.AND.EX P0, PT, R3, RZ, PT, P0 ;  /* 0x000000ff0300720c */ /* 0x000fda0003f05300 */
[----:B------:R-:W-:Y:S05]  /*0b80*/  @!P0 BRA `(.L_x_6) ;  /* 0x0000000000088947 */ /* 0x000fea0003800000 */
[----:B------:R0:W5:Y:S01]  /*0b90*/  LD.E R14, desc[UR20][R2.64] ;  /* 0x00000014020e7980 */ /* 0x000162000c101900 */
[----:B------:R-:W-:Y:S05]  /*0ba0*/  BRA `(.L_x_7) ;  /* 0x0000000000207947 */ /* 0x000fea0003800000 */
.L_x_6:
[----:B------:R-:W-:Y:S02]  /*0bb0*/  ULDC.64 UR4, c[0x0][0x588] ;  /* 0x0001620000047ab9 */ /* 0x000fe40000000a00 */
[----:B------:R-:W-:-:S04]  /*0bc0*/  ISETP.NE.U32.AND P0, PT, RZ, UR4, PT ;  /* 0x00000004ff007c0c */ /* 0x000fc8000bf05070 */
[----:B------:R-:W-:-:S13]  /*0bd0*/  ISETP.NE.AND.EX P0, PT, RZ, UR5, PT, P0 ;  /* 0x00000005ff007c0c */ /* 0x000fda000bf05300 */
[----:B------:R-:W-:Y:S05]  /*0be0*/  @!P0 BRA `(.L_x_8) ;  /* 0x00000000000c8947 */ /* 0x000fea0003800000 */
[----:B------:R-:W0:Y:S02]  /*0bf0*/  LDC.64 R14, c[0x0][0x588] ;  /* 0x00016200ff0e7b82 */ /* 0x000e240000000a00 */
[----:B0-----:R1:W5:Y:S01]  /*0c00*/  LDG.E R14, desc[UR20][R14.64] ;  /* 0x000000140e0e7981 */ /* 0x001362000c1e1900 */
[----:B------:R-:W-:Y:S05]  /*0c10*/  BRA `(.L_x_7) ;  /* 0x0000000000047947 */ /* 0x000fea0003800000 */
.L_x_8:
[----:B------:R-:W2:Y:S02]  /*0c20*/  LDC R14, c[0x0][0x580] ;  /* 0x00016000ff0e7b82 */ /* 0x000ea40000000800 */
.L_x_7:
[----:B------:R-:W-:Y:S02]  /*0c30*/  ULDC.64 UR4, c[0x0][0x5a0] ;  /* 0x0001680000047ab9 */ /* 0x000fe40000000a00 */
[----:B------:R-:W-:-:S04]  /*0c40*/  ISETP.NE.U32.AND P0, PT, RZ, UR4, PT ;  /* 0x00000004ff007c0c */ /* 0x000fc8000bf05070 */
[----:B------:R-:W-:-:S13]  /*0c50*/  ISETP.NE.AND.EX P0, PT, RZ, UR5, PT, P0 ;  /* 0x00000005ff007c0c */ /* 0x000fda000bf05300 */
[----:B------:R-:W-:Y:S05]  /*0c60*/  @!P0 BRA `(.L_x_9) ;  /* 0x00000000001c8947 */ /* 0x000fea0003800000 */
[----:B0-----:R-:W0:Y:S02]  /*0c70*/  LDC.64 R2, c[0x0][0x5a0] ;  /* 0x00016800ff027b82 */ /* 0x001e240000000a00 */
[----:B0-----:R-:W3:Y:S02]  /*0c80*/  LDG.E.64 R2, desc[UR20][R2.64] ;  /* 0x0000001402027981 */ /* 0x001ee4000c1e1b00 */
[----:B---3--:R-:W-:-:S04]  /*0c90*/  ISETP.NE.U32.AND P0, PT, R2, RZ, PT ;  /* 0x000000ff0200720c */ /* 0x008fc80003f05070 */
[----:B------:R-:W-:-:S13]  /*0ca0*/  ISETP.NE.AND.EX P0, PT, R3, RZ, PT, P0 ;  /* 0x000000ff0300720c */ /* 0x000fda0003f05300 */
[----:B------:R-:W-:Y:S05]  /*0cb0*/  @!P0 BRA `(.L_x_9) ;  /* 0x0000000000088947 */ /* 0x000fea0003800000 */
[----:B-1----:R0:W5:Y:S01]  /*0cc0*/  LD.E R15, desc[UR20][R2.64] ;  /* 0x00000014020f7980 */ /* 0x002162000c101900 */
[----:B------:R-:W-:Y:S05]  /*0cd0*/  BRA `(.L_x_10) ;  /* 0x0000000000207947 */ /* 0x000fea0003800000 */
.L_x_9:
[----:B------:R-:W-:Y:S02]  /*0ce0*/  ULDC.64 UR4, c[0x0][0x590] ;  /* 0x0001640000047ab9 */ /* 0x000fe40000000a00 */
[----:B------:R-:W-:-:S04]  /*0cf0*/  ISETP.NE.U32.AND P0, PT, RZ, UR4, PT ;  /* 0x00000004ff007c0c */ /* 0x000fc8000bf05070 */
[----:B------:R-:W-:-:S13]  /*0d00*/  ISETP.NE.AND.EX P0, PT, RZ, UR5, PT, P0 ;  /* 0x00000005ff007c0c */ /* 0x000fda000bf05300 */
[----:B------:R-:W-:Y:S05]  /*0d10*/  @!P0 BRA `(.L_x_11) ;  /* 0x00000000000c8947 */ /* 0x000fea0003800000 */
[----:B0-----:R-:W1:Y:S02]  /*0d20*/  LDC.64 R2, c[0x0][0x590] ;  /* 0x00016400ff027b82 */ /* 0x001e640000000a00 */
[----:B-1----:R1:W5:Y:S01]  /*0d30*/  LDG.E R15, desc[UR20][R2.64] ;  /* 0x00000014020f7981 */ /* 0x002362000c1e1900 */
[----:B------:R-:W-:Y:S05]  /*0d40*/  BRA `(.L_x_10) ;  /* 0x0000000000047947 */ /* 0x000fea0003800000 */
.L_x_11:
[----:B-1----:R-:W3:Y:S02]  /*0d50*/  LDC R15, c[0x0][0x584] ;  /* 0x00016100ff0f7b82 */ /* 0x002ee40000000800 */
.L_x_10:
[----:B------:R-:W4:Y:S01]  /*0d60*/  LDC R0, c[0x0][0x65c] ;  /* 0x00019700ff007b82 */ /* 0x000f220000000800 */
[----:B------:R-:W-:Y:S01]  /*0d70*/  ULDC UR8, c[0x0][0x28c] ;  /* 0x0000a30000087ab9 */ /* 0x000fe20000000800 */
[----:B------:R-:W-:Y:S01]  /*0d80*/  ISETP.NE.AND P0, PT, R5, 0x2, PT ;  /* 0x000000020500780c */ /* 0x000fe20003f05270 */
[----:B------:R-:W-:Y:S01]  /*0d90*/  UIADD3 UR8, UR8, 0x7f, URZ ;  /* 0x0000007f08087890 */ /* 0x000fe2000fffe03f */
[----:B------:R-:W-:Y:S01]  /*0da0*/  IMAD.U32 R4, RZ, RZ, UR13 ;  /* 0x0000000dff047e24 */ /* 0x000fe2000f8e00ff */
[----:B------:R-:W-:Y:S01]  /*0db0*/  UMOV UR5, URZ ;  /* 0x0000003f00057c82 */ /* 0x000fe20008000000 */
[----:B------:R-:W-:Y:S01]  /*0dc0*/  UMOV UR4, URZ ;  /* 0x0000003f00047c82 */ /* 0x000fe20008000000 */
[----:B------:R-:W-:-:S04]  /*0dd0*/  USHF.R.S32.HI UR9, URZ, 0x1f, UR8 ;  /* 0x0000001f3f097899 */ /* 0x000fc80008011408 */
[----:B------:R-:W-:Y:S01]  /*0de0*/  ULEA.HI UR9, UR9, UR8, URZ, 0x7 ;  /* 0x0000000809097291 */ /* 0x000fe2000f8f383f */
[----:B----4-:R-:W-:-:S13]  /*0df0*/  ISETP.NE.AND P4, PT, R0, 0x1, PT ;  /* 0x000000010000780c */ /* 0x010fda0003f85270 */
[----:B01----:R-:W0:Y:S01]  /*0e00*/  @P4 LDC R3, c[0x0][0x10] ;  /* 0x00000400ff034b82 */ /* 0x003e220000000800 */
[----:B------:R-:W-:Y:S02]  /*0e10*/  @P4 IMAD.MOV.U32 R17, RZ, RZ, RZ ;  /* 0x000000ffff114224 */ /* 0x000fe400078e00ff */
[----:B------:R-:W-:-:S05]  /*0e20*/  @P4 IMAD.MOV.U32 R5, RZ, RZ, RZ ;  /* 0x000000ffff054224 */ /* 0x000fca00078e00ff */
[----:B------:R-:W1:Y:S01]  /*0e30*/  @!P4 LDC R9, c[0x0][0xc] ;  /* 0x00000300ff09cb82 */ /* 0x000e620000000800 */
[----:B------:R-:W-:Y:S01]  /*0e40*/  ULDC UR6, c[0x0][0xc] ;  /* 0x0000030000067ab9 */ /* 0x000fe20000000800 */
[----:B------:R-:W-:Y:S02]  /*0e50*/  ULDC UR7, c[0x0][0x10] ;  /* 0x0000040000077ab9 */ /* 0x000fe40000000800 */
[----:B------:R-:W-:-:S04]  /*0e60*/  UIMAD.WIDE.U32 UR6, UR6, UR7, URZ ;  /* 0x00000007060672a5 */ /* 0x000fc8000f8e003f */
[----:B------:R-:W4:Y:S01]  /*0e70*/  LDC R8, c[0x0][0x14] ;  /* 0x00000500ff087b82 */ /* 0x000f220000000800 */
[----:B0-----:R-:W-:Y:S01]  /*0e80*/  @P4 IMAD.WIDE.U32 R2, R3, UR13, R16 ;  /* 0x0000000d03024c25 */ /* 0x001fe2000f8e0010 */
[----:B------:R-:W-:-:S03]  /*0e90*/  USHF.R.S32.HI UR13, URZ, 0x7, UR9 ;  /* 0x000000073f0d7899 */ /* 0x000fc60008011409 */
[----:B------:R-:W-:Y:S02]  /*0ea0*/  @P4 IMAD.IADD R3, R3, 0x1, R5 ;  /* 0x0000000103034824 */ /* 0x000fe400078e0205 */
[----:B------:R-:W-:Y:S02]  /*0eb0*/  IMAD.MOV.U32 R5, RZ, RZ, RZ ;  /* 0x000000ffff057224 */ /* 0x000fe400078e00ff */
[----:B-1----:R-:W-:-:S04]  /*0ec0*/  @!P4 IMAD.WIDE.U32 R4, R16, R9, R4 ;  /* 0x000000091004c225 */ /* 0x002fc800078e0004 */
[----:B------:R-:W-:Y:S02]  /*0ed0*/  @!P4 IMAD.MOV.U32 R2, RZ, RZ, R4 ;  /* 0x000000ffff02c224 */ /* 0x000fe400078e0004 */
[C---:B----4-:R-:W-:Y:S02]  /*0ee0*/  IMAD R21, R8.reuse, UR7, RZ ;  /* 0x0000000708157c24 */ /* 0x050fe4000f8e02ff */
[----:B------:R-:W-:Y:S01]  /*0ef0*/  IMAD.WIDE.U32 R8, R8, UR6, RZ ;  /* 0x0000000608087c25 */ /* 0x000fe2000f8e00ff */
[----:B------:R-:W-:-:S03]  /*0f00*/  ULDC.64 UR6, c[0x0][0x650] ;  /* 0x0001940000067ab9 */ /* 0x000fc60000000a00 */
[----:B------:R-:W-:Y:S02]  /*0f10*/  @!P4 IMAD.MOV.U32 R3, RZ, RZ, R5 ;  /* 0x000000ffff03c224 */ /* 0x000fe400078e0005 */
[----:B------:R-:W-:Y:S01]  /*0f20*/  IMAD.IADD R0, R9, 0x1, R21 ;  /* 0x0000000109007824 */ /* 0x000fe200078e0215 */
[----:B------:R-:W-:Y:S06]  /*0f30*/  @P0 BRA `(.L_x_12) ;  /* 0x0000000000240947 */ /* 0x000fec0003800000 */
[----:B------:R-:W-:Y:S01]  /*0f40*/  USHF.R.U32.HI UR4, URZ, 0x1, UR13 ;  /* 0x000000013f047899 */ /* 0x000fe2000801160d */
[----:B------:R-:W-:Y:S01]  /*0f50*/  IADD3 R2, P0, R2, R8, RZ ;  /* 0x0000000802027210 */ /* 0x000fe20007f1e0ff */
[----:B------:R-:W-:Y:S02]  /*0f60*/  UISETP.GE.U32.AND UP0, UPT, UR13, 0xe, UPT ;  /* 0x0000000e0d00788c */ /* 0x000fe4000bf06070 */
[----:B------:R-:W-:Y:S02]  /*0f70*/  UIMAD.WIDE.U32 UR4, UR4, -0x6db6db6d, URZ ;  /* 0x92492493040478a5 */ /* 0x000fe4000f8e003f */
[----:B------:R-:W-:Y:S02]  /*0f80*/  IMAD.X R3, R0, 0x1, R3, P0 ;  /* 0x0000000100037824 */ /* 0x000fe400000e0603 */
[----:B------:R-:W-:-:S03]  /*0f90*/  USHF.R.U32.HI UR5, URZ, 0x2, UR5 ;  /* 0x000000023f057899 */ /* 0x000fc60008011605 */
[----:B------:R-:W-:Y:S02]  /*0fa0*/  UMOV UR4, URZ ;  /* 0x0000003f00047c82 */ /* 0x000fe40008000000 */
[----:B------:R-:W-:Y:S02]  /*0fb0*/  @UP0 ULOP3.LUT UR4, UR5, 0x1, URZ, 0xc0, !UPT ;  /* 0x0000000105040892 */ /* 0x000fe4000f8ec03f */
[----:B------:R-:W-:-:S12]  /*0fc0*/  UIMAD UR5, UR5, -0xe, UR13 ;  /* 0xfffffff2050578a4 */ /* 0x000fd8000f8e020d */
.L_x_12:
[----:B------:R-:W-:Y:S01]  /*0fd0*/  ISETP.GE.U32.AND P0, PT, R2, UR6, PT ;  /* 0x0000000602007c0c */ /* 0x000fe2000bf06070 */
[----:B------:R-:W-:Y:S01]  /*0fe0*/  IMAD.MOV.U32 R6, RZ, RZ, -0x1 ;  /* 0xffffffffff067424 */ /* 0x000fe200078e00ff */
[----:B------:R-:W-:Y:S01]  /*0ff0*/  PRMT R20, RZ, 0x7610, R20 ;  /* 0x00007610ff147816 */ /* 0x000fe20000000014 */
[----:B------:R-:W-:Y:S01]  /*1000*/  IMAD.MOV.U32 R4, RZ, RZ, -0x1 ;  /* 0xffffffffff047424 */ /* 0x000fe200078e00ff */
[----:B------:R-:W-:Y:S01]  /*1010*/  ISETP.GE.U32.AND.EX P0, PT, R3, UR7, PT, P0 ;  /* 0x0000000703007c0c */ /* 0x000fe2000bf06100 */
[----:B------:R-:W-:-:S12]  /*1020*/  IMAD.MOV.U32 R5, RZ, RZ, -0x1 ;  /* 0xffffffffff057424 */ /* 0x000fd800078e00ff */
[----:B------:R-:W-:Y:S05]  /*1030*/  @P0 BRA `(.L_x_13) ;  /* 0x0000000400240947 */ /* 0x000fea0003800000 */
[----:B------:R-:W0:Y:S01]  /*1040*/  LDC.64 R28, c[0x0][0x628] ;  /* 0x00018a00ff1c7b82 */ /* 0x000e220000000a00 */
[----:B------:R-:W-:Y:S02]  /*1050*/  IMAD.MOV.U32 R4, RZ, RZ, R2 ;  /* 0x000000ffff047224 */ /* 0x000fe400078e0002 */
[----:B------:R-:W-:-:S05]  /*1060*/  IMAD.MOV.U32 R5, RZ, RZ, R3 ;  /* 0x000000ffff057224 */ /* 0x000fca00078e0003 */
[----:B------:R-:W1:Y:S08]  /*1070*/  LDC R6, c[0x0][0x630] ;  /* 0x00018c00ff067b82 */ /* 0x000e700000000800 */
[----:B------:R-:W4:Y:S01]  /*1080*/  LDC.64 R30, c[0x0][0x620] ;  /* 0x00018800ff1e7b82 */ /* 0x000f220000000a00 */
[----:B0-----:R-:W-:-:S04]  /*1090*/  ISETP.NE.U32.AND P0, PT, R28, RZ, PT ;  /* 0x000000ff1c00720c */ /* 0x001fc80003f05070 */
[----:B------:R-:W-:-:S13]  /*10a0*/  ISETP.NE.AND.EX P0, PT, R29, RZ, PT, P0 ;  /* 0x000000ff1d00720c */ /* 0x000fda0003f05300 */
[----:B-1--4-:R-:W-:Y:S05]  /*10b0*/  @!P0 BRA `(.L_x_14) ;  /* 0x0000000000288947 */ /* 0x012fea0003800000 */
[----:B------:R-:W0:Y:S02]  /*10c0*/  LDC R23, c[0x0][0x634] ;  /* 0x00018d00ff177b82 */ /* 0x000e240000000800 */
[----:B0-----:R-:W-:-:S05]  /*10d0*/  IADD3 R23, P0, R2, R23, RZ ;  /* 0x0000001702177210 */ /* 0x001fca0007f1e0ff */
[----:B------:R-:W-:-:S04]  /*10e0*/  IMAD.X R27, RZ, RZ, R3, P0 ;  /* 0x000000ffff1b7224 */ /* 0x000fc800000e0603 */
[----:B------:R-:W-:-:S04]  /*10f0*/  IMAD.WIDE.U32 R4, R27, R28, RZ ;  /* 0x0000001c1b047225 */ /* 0x000fc800078e00ff */
[----:B------:R-:W-:-:S04]  /*1100*/  IMAD.WIDE.U32 R20, P0, R23, R29, R4 ;  /* 0x0000001d17147225 */ /* 0x000fc80007800004 */
[----:B------:R-:W-:-:S04]  /*1110*/  IMAD.WIDE.U32 R4, R23, R28, RZ ;  /* 0x0000001c17047225 */ /* 0x000fc800078e00ff */
[----:B------:R-:W-:Y:S01]  /*1120*/  IMAD.X R23, RZ, RZ, RZ, P0 ;  /* 0x000000ffff177224 */ /* 0x000fe200000e06ff */
[----:B------:R-:W-:Y:S01]  /*1130*/  IADD3 RZ, P0, R5, R20, RZ ;  /* 0x0000001405ff7210 */ /* 0x000fe20007f1e0ff */
[----:B------:R-:W-:-:S04]  /*1140*/  IMAD.MOV.U32 R22, RZ, RZ, R21 ;  /* 0x000000ffff167224 */ /* 0x000fc800078e0015 */
[----:B------:R-:W-:-:S08]  /*1150*/  IMAD.WIDE.U32.X R4, R27, R29, R22, P0 ;  /* 0x0000001d1b047225 */ /* 0x000fd000000e0416 */
.L_x_14:
[----:B------:R-:W0:Y:S01]  /*1160*/  LDC.64 R32, c[0x0][0x640] ;  /* 0x00019000ff207b82 */ /* 0x000e220000000a00 */
[-CC-:B------:R-:W-:Y:S01]  /*1170*/  SHF.R.U64 R36, R4, R6.reuse, R5.reuse ;  /* 0x0000000604247219 */ /* 0x180fe20000001205 */
[----:B------:R-:W-:Y:S01]  /*1180*/  IMAD.MOV.U32 R37, RZ, RZ, 0x1 ;  /* 0x00000001ff257424 */ /* 0x000fe200078e00ff */
[----:B------:R-:W-:Y:S02]  /*1190*/  SHF.R.U32.HI R4, RZ, R6, R5 ;  /* 0x00000006ff047219 */ /* 0x000fe40000011605 */
[----:B------:R-:W-:-:S03]  /*11a0*/  IADD3 R21, P0, RZ, -R36, RZ ;  /* 0x80000024ff157210 */ /* 0x000fc60007f1e0ff */
[----:B------:R-:W1:Y:S02]  /*11b0*/  LDC R20, c[0x0][0x618] ;  /* 0x00018600ff147b82 */ /* 0x000e640000000800 */
[----:B------:R-:W-:-:S04]  /*11c0*/  IMAD.X R5, RZ, RZ, ~R4, P0 ;  /* 0x000000ffff057224 */ /* 0x000fc800000e0e04 */
[-C--:B------:R-:W-:Y:S02]  /*11d0*/  IMAD R6, R5, R30.reuse, RZ ;  /* 0x0000001e05067224 */ /* 0x080fe400078e02ff */
[----:B------:R-:W4:Y:S01]  /*11e0*/  LDC R23, c[0x0][0x608] ;  /* 0x00018200ff177b82 */ /* 0x000f220000000800 */
[----:B------:R-:W-:-:S04]  /*11f0*/  IMAD.WIDE.U32 R4, R21, R30, R2 ;  /* 0x0000001e15047225 */ /* 0x000fc800078e0002 */
[----:B------:R-:W-:-:S03]  /*1200*/  IMAD R21, R21, R31, R6 ;  /* 0x0000001f15157224 */ /* 0x000fc600078e0206 */
[----:B------:R-:W2:Y:S01]  /*1210*/  LDC R28, c[0x0][0x658] ;  /* 0x00019600ff1c7b82 */ /* 0x000ea20000000800 */
[----:B------:R-:W-:Y:S01]  /*1220*/  IMAD.IADD R5, R5, 0x1, R21 ;  /* 0x0000000105057824 */ /* 0x000fe200078e0215 */
[----:B0-----:R-:W-:Y:S01]  /*1230*/  ISETP.NE.U32.AND P0, PT, R32, RZ, PT ;  /* 0x000000ff2000720c */ /* 0x001fe20003f05070 */
[----:B------:R-:W-:-:S03]  /*1240*/  IMAD.MOV.U32 R21, RZ, RZ, -0x1 ;  /* 0xffffffffff157424 */ /* 0x000fc600078e00ff */
[----:B------:R-:W-:Y:S02]  /*1250*/  ISETP.NE.AND.EX P0, PT, R33, RZ, PT, P0 ;  /* 0x000000ff2100720c */ /* 0x000fe40003f05300 */
[----:B------:R-:W0:Y:S01]  /*1260*/  LDC R31, c[0x0][0x600] ;  /* 0x00018000ff1f7b82 */ /* 0x000e220000000800 */
[-CC-:B-1----:R-:W-:Y:S02]  /*1270*/  SHF.R.U64 R29, R4, R20.reuse, R5.reuse ;  /* 0x00000014041d7219 */ /* 0x182fe40000001205 */
[----:B------:R-:W-:-:S05]  /*1280*/  SHF.R.U32.HI R4, RZ, R20, R5 ;  /* 0x00000014ff047219 */ /* 0x000fca0000011605 */
[----:B------:R-:W1:Y:S01]  /*1290*/  LDC R30, c[0x0][0x648] ;  /* 0x00019200ff1e7b82 */ /* 0x000e620000000800 */
[-CC-:B----4-:R-:W-:Y:S02]  /*12a0*/  SHF.R.U64 R39, R29, R23.reuse, R4.reuse ;  /* 0x000000171d277219 */ /* 0x190fe40000001204 */
[----:B------:R-:W-:-:S05]  /*12b0*/  SHF.R.U32.HI R5, RZ, R23, R4 ;  /* 0x00000017ff057219 */ /* 0x000fca0000011604 */
[----:B------:R-:W4:Y:S01]  /*12c0*/  LDC R35, c[0x0][0x638] ;  /* 0x00018e00ff237b82 */ /* 0x000f220000000800 */
[-C--:B--2---:R-:W-:Y:S02]  /*12d0*/  SHF.L.U32 R4, R21, R28.reuse, RZ ;  /* 0x0000001c15047219 */ /* 0x084fe400000006ff */
[--C-:B------:R-:W-:Y:S02]  /*12e0*/  SHF.R.U64 R38, R39, R28, R5.reuse ;  /* 0x0000001c27267219 */ /* 0x100fe40000001205 */
[----:B------:R-:W-:Y:S02]  /*12f0*/  LOP3.LUT R6, RZ, R4, RZ, 0x33, !PT ;  /* 0x00000004ff067212 */ /* 0x000fe400078e33ff */
[----:B------:R-:W-:Y:S01]  /*1300*/  SHF.R.U32.HI R5, RZ, R28, R5 ;  /* 0x0000001cff057219 */ /* 0x000fe20000011605 */
[----:B------:R-:W2:Y:S01]  /*1310*/  LDC R34, c[0x0][0x610] ;  /* 0x00018400ff227b82 */ /* 0x000ea20000000800 */
[----:B------:R-:W-:Y:S01]  /*1320*/  IMAD.MOV.U32 R4, RZ, RZ, R38 ;  /* 0x000000ffff047224 */ /* 0x000fe200078e0026 */
[----:B------:R-:W-:Y:S06]  /*1330*/  @!P0 BRA `(.L_x_15) ;  /* 0x0000000000288947 */ /* 0x000fec0003800000 */
[----:B------:R-:W3:Y:S02]  /*1340*/  LDC R23, c[0x0][0x64c] ;  /* 0x00019300ff177b82 */ /* 0x000ee40000000800 */
[----:B---3--:R-:W-:-:S05]  /*1350*/  IADD3 R23, P0, R38, R23, RZ ;  /* 0x0000001726177210 */ /* 0x008fca0007f1e0ff */
        /* <DEDUP_REMOVED lines=8> */
.L_x_15:
[----:B-1----:R-:W-:Y:S01]  /*13e0*/  SHF.R.U64 R17, R4, R30, R5 ;  /* 0x0000001e04117219 */ /* 0x002fe20000001205 */
[----:B------:R-:W-:Y:S01]  /*13f0*/  @P4 IMAD R24, R25, R26, R16 ;  /* 0x0000001a19184224 */ /* 0x000fe200078e0210 */
[----:B------:R-:W-:Y:S01]  /*1400*/  LOP3.LUT R5, R39, R6, RZ, 0xc0, !PT ;  /* 0x0000000627057212 */ /* 0x000fe200078ec0ff */
[----:B0-----:R-:W-:Y:S01]  /*1410*/  VIADD R6, R31, 0xffffffff ;  /* 0xffffffff1f067836 */ /* 0x001fe20000000000 */
[----:B------:R-:W-:Y:S01]  /*1420*/  SHF.L.U32 R4, R37, R28, RZ ;  /* 0x0000001c25047219 */ /* 0x000fe200000006ff */
[----:B------:R-:W-:-:S03]  /*1430*/  IMAD.MOV R20, RZ, RZ, -R17 ;  /* 0x000000ffff147224 */ /* 0x000fc600078e0a11 */
[----:B------:R-:W-:Y:S01]  /*1440*/  LOP3.LUT R29, R29, R6, RZ, 0xc0, !PT ;  /* 0x000000061d1d7212 */ /* 0x000fe200078ec0ff */
[----:B------:R-:W-:Y:S02]  /*1450*/  IMAD R5, R4, R17, R5 ;  /* 0x0000001104057224 */ /* 0x000fe400078e0205 */
[----:B----4-:R-:W-:Y:S02]  /*1460*/  IMAD R4, R20, R35, R38 ;  /* 0x0000002314047224 */ /* 0x010fe400078e0226 */
[----:B--2---:R-:W-:Y:S02]  /*1470*/  IMAD R6, R5, R34, R24 ;  /* 0x0000002205067224 */ /* 0x004fe400078e0218 */
[----:B------:R-:W-:Y:S02]  /*1480*/  IMAD R5, R4, R31, R29 ;  /* 0x0000001f04057224 */ /* 0x000fe400078e021d */
[----:B------:R-:W-:-:S03]  /*1490*/  IMAD.MOV.U32 R20, RZ, RZ, 0x1 ;  /* 0x00000001ff147424 */ /* 0x000fc600078e00ff */
[----:B------:R-:W-:Y:S02]  /*14a0*/  SEL R4, R5, R6, !P4 ;  /* 0x0000000605047207 */ /* 0x000fe40006000000 */
[----:B------:R-:W-:Y:S01]  /*14b0*/  SEL R6, R6, R5, !P4 ;  /* 0x0000000506067207 */ /* 0x000fe20006000000 */
[----:B------:R-:W-:-:S07]  /*14c0*/  IMAD.MOV.U32 R5, RZ, RZ, R36 ;  /* 0x000000ffff057224 */ /* 0x000fce00078e0024 */
.L_x_13:
[----:B------:R-:W-:Y:S05]  /*14d0*/  @!P2 BRA `(.L_x_16) ;  /* 0x00000000000ca947 */ /* 0x000fea0003800000 */
[----:B------:R-:W-:Y:S01]  /*14e0*/  UCGABAR_WAIT ;  /* 0x0000000000007dc7 */ /* 0x000fe20008000000 */
[----:B------:R-:W-:Y:S01]  /*14f0*/  CCTL.IVALL ;  /* 0x00000000ff00798f */ /* 0x000fe20002000000 */
[----:B------:R-:W-:Y:S05]  /*1500*/  BRA `(.L_x_17) ;  /* 0x0000000000047947 */ /* 0x000fea0003800000 */
.L_x_16:
[----:B------:R-:W-:Y:S06]  /*1510*/  BAR.SYNC.DEFER_BLOCKING 0x0 ;  /* 0x0000000000007b1d */ /* 0x000fec0000010000 */
.L_x_17:
[----:B------:R-:W-:Y:S05]  /*1520*/  @!P3 BRA `(.L_x_18) ;  /* 0x00000044005cb947 */ /* 0x000fea0003800000 */
[----:B------:R-:W-:-:S13]  /*1530*/  ISETP.GT.U32.AND P0, PT, R40, 0x1, PT ;  /* 0x000000012800780c */ /* 0x000fda0003f04070 */
[----:B------:R-:W-:Y:S05]  /*1540*/  @P0 EXIT ;  /* 0x000000000000094d */ /* 0x000fea0003800000 */
.L_x_19:
[----:B------:R-:W-:-:S08]  /*1550*/  NOP ;  /* 0x0000000000007918 */ /* 0x000fd00000000000 */
[----:B------:R-:W0:Y:S02]  /*1560*/  USETMAXREG.TRY_ALLOC.CTAPOOL UP0, 0xe8 ;  /* 0x000000e8000079c8 */ /* 0x000e240008000600 */
[----:B0-----:R-:W-:-:S13]  /*1570*/  PLOP3.LUT P0, PT, PT, PT, UP0, 0x80, 0x0 ;  /* 0x000000000000781c */ /* 0x001fda0003f0f008 */
[----:B------:R-:W-:Y:S05]  /*1580*/  @!P0 BRA `(.L_x_19) ;  /* 0xfffffffc00f08947 */ /* 0x000fea000383ffff */
[----:B------:R-:W-:-:S13]  /*1590*/  LOP3.LUT P0, RZ, R20, 0xff, RZ, 0xc0, !PT ;  /* 0x000000ff14ff7812 */ /* 0x000fda000780c0ff */
[----:B------:R-:W-:Y:S05]  /*15a0*/  @!P0 EXIT ;  /* 0x000000000000894d */ /* 0x000fea0003800000 */
[----:B------:R-:W0:Y:S01]  /*15b0*/  S2UR UR6, SR_CgaCtaId ;  /* 0x00000000000679c3 */ /* 0x000e220000008800 */
[CC--:B------:R-:W-:Y:S01]  /*15c0*/  LEA.HI R11, R19.reuse, R10.reuse, RZ, 0x2 ;  /* 0x0000000a130b7211 */ /* 0x0c0fe200078f10ff */
[----:B------:R-:W-:Y:S01]  /*15d0*/  UIADD3 UR7, UR11, -0x1, URZ ;  /* 0xffffffff0b077890 */ /* 0x000fe2000fffe03f */
[----:B------:R-:W-:Y:S01]  /*15e0*/  LEA.HI R19, R19, R10, RZ, 0x5 ;  /* 0x0000000a13137211 */ /* 0x000fe200078f28ff */
[----:B------:R-:W-:Y:S01]  /*15f0*/  UMOV UR9, 0x400 ;  /* 0x0000040000097882 */ /* 0x000fe20000000000 */
[--C-:B------:R-:W-:Y:S01]  /*1600*/  SHF.R.S32.HI R16, RZ, 0x2, R11.reuse ;  /* 0x00000002ff107819 */ /* 0x100fe2000001140b */
[----:B------:R-:W-:Y:S01]  /*1610*/  UISETP.LT.AND UP0, UPT, UR13, 0x1, UPT ;  /* 0x000000010d00788c */ /* 0x000fe2000bf01270 */
[----:B------:R-:W-:Y:S01]  /*1620*/  SHF.R.S32.HI R17, RZ, 0x1f, R11 ;  /* 0x0000001fff117819 */ /* 0x000fe2000001140b */
[----:B------:R-:W-:Y:S01]  /*1630*/  USHF.L.U32 UR22, UR13, 0x1, URZ ;  /* 0x000000010d167899 */ /* 0x000fe2000800063f */
[----:B------:R-:W-:Y:S01]  /*1640*/  SHF.R.S32.HI R19, RZ, 0x5, R19 ;  /* 0x00000005ff137819 */ /* 0x000fe20000011413 */
[----:B------:R-:W-:Y:S01]  /*1650*/  USEL UR10, UR13, 0x1, UP0 ;  /* 0x000000010d0a7887 */ /* 0x000fe20008000000 */
[----:B------:R-:W-:Y:S01]  /*1660*/  LEA.HI R17, R17, R16, RZ, 0x3 ;  /* 0x0000001011117211 */ /* 0x000fe200078f18ff */
[----:B------:R-:W-:Y:S01]  /*1670*/  UISETP.NE.AND UP0, UPT, UR7, URZ, UPT ;  /* 0x0000003f0700728c */ /* 0x000fe2000bf05270 */
[----:B------:R-:W-:Y:S01]  /*1680*/  LOP3.LUT R11, R11, 0xfffffffc, RZ, 0xc0, !PT ;  /* 0xfffffffc0b0b7812 */ /* 0x000fe200078ec0ff */
[----:B------:R-:W-:Y:S01]  /*1690*/  UIADD3 UR10, -UR10, UR13, URZ ;  /* 0x0000000d0a0a7290 */ /* 0x000fe2000fffe13f */
[----:B------:R-:W-:Y:S01]  /*16a0*/  LOP3.LUT R17, R17, 0xfffffff8, RZ, 0xc0, !PT ;  /* 0xfffffff811117812 */ /* 0x000fe200078ec0ff */
[----:B------:R-:W-:Y:S01]  /*16b0*/  USEL UR16, URZ, 0x1, UP0 ;  /* 0x000000013f107887 */ /* 0x000fe20008000000 */
[----:B------:R-:W-:Y:S01]  /*16c0*/  LOP3.LUT R88, R7, 0x1, RZ, 0xfc, !PT ;  /* 0x0000000107587812 */ /* 0x000fe200078efcff */
[----:B------:R-:W-:-:S02]  /*16d0*/  IMAD.IADD R20, R10, 0x1, -R11 ;  /* 0x000000010a147824 */ /* 0x000fc400078e0a0b */
[----:B------:R-:W-:Y:S02]  /*16e0*/  IMAD.IADD R16, R16, 0x1, -R17 ;  /* 0x0000000110107824 */ /* 0x000fe400078e0a11 */
[----:B------:R-:W-:Y:S01]  /*16f0*/  IMAD.U32 R89, RZ, RZ, UR16 ;  /* 0x00000010ff597e24 */ /* 0x000fe2000f8e00ff */
[----:B0-----:R-:W-:Y:S02]  /*1700*/  ULEA UR9, UR6, UR9, 0x18 ;  /* 0x0000000906097291 */ /* 0x001fe4000f8ec03f */
[--C-:B------:R-:W-:Y:S01]  /*1710*/  SHF.R.S32.HI R17, RZ, 0x1f, R16.reuse ;  /* 0x0000001fff117819 */ /* 0x100fe20000011410 */
[----:B------:R-:W-:Y:S01]  /*1720*/  USHF.L.U32 UR6, UR7, 0x3, URZ ;  /* 0x0000000307067899 */ /* 0x000fe2000800063f */
[C-C-:B------:R-:W-:Y:S01]  /*1730*/  IMAD R21, R19.reuse, -0x10, -R16.reuse ;  /* 0xfffffff013157824 */ /* 0x140fe200078e0a10 */
[----:B------:R-:W-:Y:S02]  /*1740*/  UIADD3 UR7, UR9, 0x200, URZ ;  /* 0x0000020009077890 */ /* 0x000fe4000fffe03f */
[----:B------:R-:W-:Y:S01]  /*1750*/  ULOP3.LUT UR6, UR6, 0x8, URZ, 0xc0, !UPT ;  /* 0x0000000806067892 */ /* 0x000fe2000f8ec03f */
[----:B------:R-:W-:Y:S01]  /*1760*/  IMAD.WIDE R10, R19, 0x10, R16 ;  /* 0x00000010130a7825 */ /* 0x000fe200078e0210 */
[----:B------:R-:W-:-:S02]  /*1770*/  UIADD3 UR8, UR9, 0x1c200, URZ ;  /* 0x0001c20009087890 */ /* 0x000fc4000fffe03f */
[----:B------:R-:W-:Y:S02]  /*1780*/  USHF.R.U32.HI UR7, URZ, 0x4, UR7 ;  /* 0x000000043f077899 */ /* 0x000fe40008011607 */
[----:B------:R-:W-:Y:S02]  /*1790*/  USHF.R.U32.HI UR8, URZ, 0x4, UR8 ;  /* 0x000000043f087899 */ /* 0x000fe40008011608 */
[----:B------:R-:W-:Y:S02]  /*17a0*/  ULOP3.LUT UR24, UR6, 0x8, URZ, 0x3c, !UPT ;  /* 0x0000000806187892 */ /* 0x000fe4000f8e3c3f */
[----:B------:R-:W-:Y:S02]  /*17b0*/  ULOP3.LUT UR12, UR6, 0x18, URZ, 0x3c, !UPT ;  /* 0x00000018060c7892 */ /* 0x000fe4000f8e3c3f */
[----:B------:R-:W-:Y:S01]  /*17c0*/  UIADD3 UR23, UR9, 0xf0, URZ ;  /* 0x000000f009177890 */ /* 0x000fe2000fffe03f */
[----:B------:R-:W-:Y:S01]  /*17d0*/  ULDC UR6, c[0x0][0x284] ;  /* 0x0000a10000067ab9 */ /* 0x000fe20000000800 */
[----:B------:R-:W-:Y:S01]  /*17e0*/  ULOP3.LUT UR7, UR7, 0x3fff, URZ, 0xc0, !UPT ;  /* 0x00003fff07077892 */ /* 0x000fe2000f8ec03f */
[----:B------:R-:W-:Y:S01]  /*17f0*/  VIADD R21, R21, UR6 ;  /* 0x0000000615157c36 */ /* 0x000fe20008000000 */
[----:B------:R-:W-:-:S02]  /*1800*/  ULOP3.LUT UR8, UR8, 0x3fff, URZ, 0xc0, !UPT ;  /* 0x00003fff08087892 */ /* 0x000fc4000f8ec03f */
[----:B------:R-:W-:Y:S02]  /*1810*/  ULEA UR11, UR11, UR23, 0x3 ;  /* 0x000000170b0b7291 */ /* 0x000fe4000f8e183f */
[----:B------:R-:W-:Y:S02]  /*1820*/  ULOP3.LUT UR14, UR7, 0x10000, URZ, 0xfc, !UPT ;  /* 0x00010000070e7892 */ /* 0x000fe4000f8efc3f */
[----:B------:R-:W-:-:S12]  /*1830*/  ULOP3.LUT UR15, UR8, 0x10000, URZ, 0xfc, !UPT ;  /* 0x00010000080f7892 */ /* 0x000fd8000f8efc3f */
.L_x_112:
[----:B------:R-:W-:Y:S01]  /*1840*/  SHF.L.U32 R16, R89, 0x1f, RZ ;  /* 0x0000001f59107819 */ /* 0x000fe200000006ff */
[----:B------:R-:W0:Y:S01]  /*1850*/  LDC R17, c[0x0][0x28c] ;  /* 0x0000a300ff117b82 */ /* 0x000e220000000800 */
[----:B------:R-:W-:Y:S01]  /*1860*/  UMOV UR6, URZ ;  /* 0x0000003f00067c82 */ /* 0x000fe20008000000 */
[----:B------:R-:W-:Y:S01]  /*1870*/  UMOV UR25, UR5 ;  /* 0x0000000500197c82 */ /* 0x000fe20008000000 */
[----:B-1----:R-:W1:Y:S01]  /*1880*/  SYNCS.PHASECHK.TRANS64.TRYWAIT P0, [UR11+-0x8], R16 ;  /* 0xfffff810ff0075a7 */ /* 0x002e62000800014b */
[----:B0-----:R-:W-:Y:S01]  /*1890*/  ISETP.GE.AND P1, PT, R17, 0x1, PT ;  /* 0x000000011100780c */ /* 0x001fe20003f26270 */
[----:B-1234-:R-:W-:-:S12]  /*18a0*/  @!P0 BRA `(.L_x_20) ;  /* 0x0000005800348947 */ /* 0x01efd80003800000 */
.L_x_144:
[----:B------:R-:W-:Y:S01]  /*18b0*/  UMOV UR7, URZ ;  /* 0x0000003f00077c82 */ /* 0x000fe20008000000 */
[----:B------:R-:W-:Y:S01]  /*18c0*/  UMOV UR8, URZ ;  /* 0x0000003f00087c82 */ /* 0x000fe20008000000 */
[----:B------:R-:W-:Y:S02]  /*18d0*/  CS2R R56, SRZ ;  /* 0x0000000000387805 */ /* 0x000fe4000001ff00 */
[----:B------:R-:W-:Y:S02]  /*18e0*/  CS2R R58, SRZ ;  /* 0x00000000003a7805 */ /* 0x000fe4000001ff00 */
[----:B------:R-:W-:Y:S02]  /*18f0*/  CS2R R60, SRZ ;  /* 0x00000000003c7805 */ /* 0x000fe4000001ff00 */
[----:B------:R-:W-:Y:S02]  /*1900*/  CS2R R62, SRZ ;  /* 0x00000000003e7805 */ /* 0x000fe4000001ff00 */
[----:B------:R-:W-:-:S02]  /*1910*/  CS2R R64, SRZ ;  /* 0x0000000000407805 */ /* 0x000fc4000001ff00 */
[----:B------:R-:W-:Y:S02]  /*1920*/  CS2R R66, SRZ ;  /* 0x0000000000427805 */ /* 0x000fe4000001ff00 */
        /* <DEDUP_REMOVED lines=9> */
[----:B------:R-:W-:Y:S01]  /*19c0*/  CS2R R86, SRZ ;  /* 0x0000000000567805 */ /* 0x000fe2000001ff00 */
[----:B------:R-:W-:Y:S01]  /*19d0*/  IMAD.U32 R22, RZ, RZ, UR4 ;  /* 0x00000004ff167e24 */ /* 0x000fe2000f8e00ff */
        /* <DEDUP_REMOVED lines=15> */
[----:B------:R-:W-:Y:S01]  /*1ad0*/  CS2R R54, SRZ ;  /* 0x0000000000367805 */ /* 0x000fe2000001ff00 */
[----:B------:R-:W-:Y:S06]  /*1ae0*/  @!P1 BRA `(.L_x_21) ;  /* 0x0000000400889947 */ /* 0x000fec0003800000 */
[----:B------:R-:W-:-:S13]  /*1af0*/  ISETP.NE.AND P1, PT, R88, 0x3, PT ;  /* 0x000000035800780c */ /* 0x000fda0003f25270 */
[----:B------:R-:W-:Y:S05]  /*1b00*/  @!P1 BRA `(.L_x_22) ;  /* 0x0000000000049947 */ /* 0x000fea0003800000 */
[----:B------:R-:W-:Y:S01]  /*1b10*/  BPT.TRAP 0x1 ;  /* 0x000000040000795c */ /* 0x000fe20000300000 */
.L_x_22:
[----:B------:R-:W-:Y:S01]  /*1b20*/  ULEA UR6, UR5, UR9, 0x3 ;  /* 0x0000000905067291 */ /* 0x000fe2000f8e183f */
[----:B0-----:R-:W-:-:S05]  /*1b30*/  IMAD.U32 R16, RZ, RZ, UR4 ;  /* 0x00000004ff107e24 */ /* 0x001fca000f8e00ff */
[----:B------:R-:W-:-:S04]  /*1b40*/  SHF.L.U32 R16, R16, 0x1f, RZ ;  /* 0x0000001f10107819 */ /* 0x000fc800000006ff */
[----:B------:R0:W1:Y:S01]  /*1b50*/  SYNCS.PHASECHK.TRANS64.TRYWAIT P0, [UR6], R16 ;  /* 0x00000010ff0075a7 */ /* 0x0000620008000146 */
[----:B------:R-:W-:Y:S05]  /*1b60*/  @!P1 BRA `(.L_x_23) ;  /* 0x0000000000049947 */ /* 0x000fea0003800000 */
[----:B------:R-:W-:Y:S01]  /*1b70*/  BPT.TRAP 0x1 ;  /* 0x000000040000795c */ /* 0x000fe20000300000 */
.L_x_23:
[----:B-1----:R-:W-:Y:S05]  /*1b80*/  @P0 BRA `(.L_x_24) ;  /* 0x0000000000080947 */ /* 0x002fea0003800000 */
[----:B------:R-:W1:Y:S02]  /*1b90*/  SYNCS.PHASECHK.TRANS64.TRYWAIT P0, [UR6], R16 ;  /* 0x00000010ff0075a7 */ /* 0x000e640008000146 */
[----:B-1----:R-:W-:Y:S05]  /*1ba0*/  @!P0 BRA `(.L_x_25) ;  /* 0x00000054008c8947 */ /* 0x002fea0003800000 */
.L_x_24:
[----:B------:R-:W-:Y:S01]  /*1bb0*/  ULEA UR6, UR5, UR14, 0x9 ;  /* 0x0000000e05067291 */ /* 0x000fe2000f8e483f */
[----:B------:R-:W-:Y:S01]  /*1bc0*/  WARPGROUP.ARRIVE ;  /* 0x00000000000079c5 */ /* 0x000fe20000000000 */
[----:B------:R-:W-:Y:S01]  /*1bd0*/  ULEA UR7, UR5, UR15, 0x9 ;  /* 0x0000000f05077291 */ /* 0x000fe2000f8e483f */
[----:B------:R-:W-:Y:S01]  /*1be0*/  CS2R R56, SRZ ;  /* 0x0000000000387805 */ /* 0x000fe2000001ff00 */
[----:B------:R-:W-:Y:S01]  /*1bf0*/  UMOV UR17, 0x40000040 ;  /* 0x4000004000117882 */ /* 0x000fe20000000000 */
[----:B------:R-:W-:Y:S01]  /*1c00*/  UMOV UR19, 0x40000040 ;  /* 0x4000004000137882 */ /* 0x000fe20000000000 */
[----:B------:R-:W-:Y:S01]  /*1c10*/  CS2R R58, SRZ ;  /* 0x00000000003a7805 */ /* 0x000fe2000001ff00 */
[----:B------:R-:W-:Y:S01]  /*1c20*/  UMOV UR16, UR6 ;  /* 0x0000000600107c82 */ /* 0x000fe20008000000 */
[----:B------:R-:W-:Y:S01]  /*1c30*/  CS2R R60, SRZ ;  /* 0x00000000003c7805 */ /* 0x000fe2000001ff00 */
[----:B------:R-:W-:Y:S01]  /*1c40*/  UMOV UR18, UR7 ;  /* 0x0000000700127c82 */ /* 0x000fe20008000000 */
[----:B------:R-:W-:Y:S01]  /*1c50*/  CS2R R62, SRZ ;  /* 0x00000000003e7805 */ /* 0x000fe2000001ff00 */
[----:B------:R-:W-:Y:S01]  /*1c60*/  QGMMA.64x64x32.F32.E4M3.E4M3 R24, gdesc[UR16], RZ, !UPT ;  /* 0x00e00000101879f3 */ /* 0x000fe2000c7008ff */
[----:B------:R-:W-:Y:S01]  /*1c70*/  UIADD3 UR16, UR6, 0x2, URZ ;  /* 0x0000000206107890 */ /* 0x000fe2000fffe03f */
[----:B------:R-:W-:Y:S01]  /*1c80*/  CS2R R64, SRZ ;  /* 0x0000000000407805 */ /* 0x000fe2000001ff00 */
[----:B------:R-:W-:Y:S01]  /*1c90*/  UIADD3 UR18, UR7, 0x2, URZ ;  /* 0x0000000207127890 */ /* 0x000fe2000fffe03f */
[----:B------:R-:W-:Y:S01]  /*1ca0*/  CS2R R66, SRZ ;  /* 0x0000000000427805 */ /* 0x000fe2000001ff00 */
[----:B------:R-:W-:Y:S01]  /*1cb0*/  UMOV UR17, 0x40000040 ;  /* 0x4000004000117882 */ /* 0x000fe20000000000 */
[----:B------:R-:W-:Y:S01]  /*1cc0*/  UMOV UR19, 0x40000040 ;  /* 0x4000004000137882 */ /* 0x000fe20000000000 */
        /* <DEDUP_REMOVED lines=10> */
[----:B------:R-:W-:Y:S01]  /*1d70*/  QGMMA.64x64x32.F32.E4M3.E4M3 R24, gdesc[UR16], R24 ;  /* 0x00e00000101879f3 */ /* 0x000fe20008700818 */
[----:B------:R-:W-:Y:S02]  /*1d80*/  UIADD3 UR16, UR6, 0x4, URZ ;  /* 0x0000000406107890 */ /* 0x000fe4000fffe03f */
[----:B------:R-:W-:Y:S01]  /*1d90*/  UIADD3 UR18, UR7, 0x4, URZ ;  /* 0x0000000407127890 */ /* 0x000fe2000fffe03f */
[----:B------:R-:W-:Y:S01]  /*1da0*/  UMOV UR17, 0x40000040 ;  /* 0x4000004000117882 */ /* 0x000fe20000000000 */
[----:B------:R-:W-:-:S07]  /*1db0*/  UMOV UR19, 0x40000040 ;  /* 0x4000004000137882 */ /* 0x000fce0000000000 */
[----:B------:R-:W-:Y:S01]  /*1dc0*/  QGMMA.64x64x32.F32.E4M3.E4M3 R24, gdesc[UR16], R24 ;  /* 0x00e00000101879f3 */ /* 0x000fe20008700818 */
[----:B------:R-:W-:Y:S02]  /*1dd0*/  UIADD3 UR18, UR7, 0x6, URZ ;  /* 0x0000000607127890 */ /* 0x000fe4000fffe03f */
[----:B------:R-:W-:Y:S01]  /*1de0*/  UIADD3 UR16, UR6, 0x6, URZ ;  /* 0x0000000606107890 */ /* 0x000fe2000fffe03f */
[----:B------:R-:W-:Y:S01]  /*1df0*/  ULDC UR7, c[0x0][0x50c] ;  /* 0x0001430000077ab9 */ /* 0x000fe20000000800 */
[----:B------:R-:W-:Y:S01]  /*1e00*/  UMOV UR17, 0x40000040 ;  /* 0x4000004000117882 */ /* 0x000fe20000000000 */
[----:B------:R-:W-:Y:S01]  /*1e10*/  UISETP.NE.AND UP0, UPT, UR7, 0x4, UPT ;  /* 0x000000040700788c */ /* 0x000fe2000bf05270 */
[----:B------:R-:W-:Y:S01]  /*1e20*/  UMOV UR19, 0x40000040 ;  /* 0x4000004000137882 */ /* 0x000fe20000000000 */
[----:B------:R-:W-:Y:S02]  /*1e30*/  UMOV UR6, 0x4 ;  /* 0x0000000400067882 */ /* 0x000fe40000000000 */
[----:B------:R-:W-:-:S06]  /*1e40*/  USEL UR7, URZ, 0x1, UP0 ;  /* 0x000000013f077887 */ /* 0x000fcc0008000000 */
[----:B------:R-:W-:Y:S01]  /*1e50*/  ISETP.NE.AND P0, PT, RZ, UR7, PT ;  /* 0x00000007ff007c0c */ /* 0x000fe2000bf05270 */
[----:B------:R-:W-:-:S12]  /*1e60*/  QGMMA.64x64x32.F32.E4M3.E4M3 R24, gdesc[UR16], R24, gsb0 ;  /* 0x00e00000101879f3 */ /* 0x000fd80008000818 */
[----:B------:R-:W-:Y:S05]  /*1e70*/  @!P0 BRA `(.L_x_26) ;  /* 0x0000000000888947 */ /* 0x000fea0003800000 */
[----:B------:R-:W-:Y:S02]  /*1e80*/  WARPGROUP.DEPBAR.LE gsb0, 0x0 ;  /* 0x00008000000079c5 */ /* 0x000fe40000010000 */
[----:B------:R-:W-:-:S01]  /*1e90*/  FADD R87, RZ, R24 ;  /* 0x00000018ff577221 */ /* 0x000fc20000000000 */
[----:B------:R-:W-:Y:S01]  /*1ea0*/  FADD R86, RZ, R25 ;  /* 0x00000019ff567221 */ /* 0x000fe20000000000 */
        /* <DEDUP_REMOVED lines=30> */
[----:B------:R-:W-:-:S06]  /*2090*/  UMOV UR6, URZ ;  /* 0x0000003f00067c82 */ /* 0x000fcc0008000000 */
.L_x_26:
[----:B------:R-:W-:-:S04]  /*20a0*/  UIADD3 UR25, UR5, 0x1, URZ ;  /* 0x0000000105197890 */ /* 0x000fc8000fffe03f */
[----:B------:R-:W-:-:S04]  /*20b0*/  UISETP.NE.AND UP0, UPT, UR25, 0xe, UPT ;  /* 0x0000000e1900788c */ /* 0x000fc8000bf05270 */
[----:B------:R-:W-:Y:S02]  /*20c0*/  USEL UR8, URZ, 0x1, UP0 ;  /* 0x000000013f087887 */ /* 0x000fe40008000000 */
[----:B------:R-:W-:Y:S02]  /*20d0*/  USEL UR25, UR25, URZ, UP0 ;  /* 0x0000003f19197287 */ /* 0x000fe40008000000 */
[----:B------:R-:W-:-:S06]  /*20e0*/  ULOP3.LUT UR8, UR4, UR8, URZ, 0x3c, !UPT ;  /* 0x0000000804087292 */ /* 0x000fcc000f8e3c3f */
[----:B------:R-:W-:Y:S01]  /*20f0*/  IMAD.U32 R22, RZ, RZ, UR8 ;  /* 0x00000008ff167e24 */ /* 0x000fe2000f8e00ff */
[----:B------:R-:W-:-:S06]  /*2100*/  UMOV UR8, 0x1 ;  /* 0x0000000100087882 */ /* 0x000fcc0000000000 */
.L_x_21:
[----:B------:R-:W-:-:S06]  /*2110*/  UISETP.GE.AND UP0, UPT, UR10, 0x1, UPT ;  /* 0x000000010a00788c */ /* 0x000fcc000bf06270 */
[----:B------:R-:W-:-:S13]  /*2120*/  PLOP3.LUT P0, PT, PT, PT, UP0, 0x80, 0x0 ;  /* 0x000000000000781c */ /* 0x000fda0003f0f008 */
[----:B------:R-:W-:Y:S05]  /*2130*/  @!P0 BRA `(.L_x_27) ;  /* 0x0000000400988947 */ /* 0x000fea0003800000 */
[----:B01----:R-:W-:Y:S01]  /*2140*/  IMAD.U32 R16, RZ, RZ, UR10 ;  /* 0x0000000aff107e24 */ /* 0x003fe2000f8e00ff */
[----:B------:R-:W-:Y:S01]  /*2150*/  ULDC UR26, c[0x0][0x50c] ;  /* 0x00014300001a7ab9 */ /* 0x000fe20000000800 */
[----:B------:R-:W-:-:S07]  /*2160*/  IMAD.U32 R17, RZ, RZ, UR5 ;  /* 0x00000005ff117e24 */ /* 0x000fce000f8e00ff */
.L_x_35:
[----:B------:R-:W-:-:S13]  /*2170*/  ISETP.NE.AND P1, PT, R88, 0x3, PT ;  /* 0x000000035800780c */ /* 0x000fda0003f25270 */
[----:B------:R-:W-:Y:S05]  /*2180*/  @!P1 BRA `(.L_x_28) ;  /* 0x0000000000049947 */ /* 0x000fea0003800000 */
[----:B------:R-:W-:Y:S01]  /*2190*/  BPT.TRAP 0x1 ;  /* 0x000000040000795c */ /* 0x000fe20000300000 */
.L_x_28:
[----:B------:R-:W-:Y:S01]  /*21a0*/  ULEA UR16, UR25, UR9, 0x3 ;  /* 0x0000000919107291 */ /* 0x000fe2000f8e183f */
[----:B------:R-:W-:-:S08]  /*21b0*/  SHF.L.U32 R18, R22, 0x1f, RZ ;  /* 0x0000001f16127819 */ /* 0x000fd000000006ff */
[----:B------:R0:W1:Y:S01]  /*21c0*/  SYNCS.PHASECHK.TRANS64.TRYWAIT P0, [UR16], R18 ;  /* 0x00000012ff0075a7 */ /* 0x0000620008000150 */
[----:B------:R-:W-:Y:S05]  /*21d0*/  @!P1 BRA `(.L_x_29) ;  /* 0x0000000000049947 */ /* 0x000fea0003800000 */
[----:B------:R-:W-:Y:S01]  /*21e0*/  BPT.TRAP 0x1 ;  /* 0x000000040000795c */ /* 0x000fe20000300000 */
.L_x_29:
[----:B-1----:R-:W-:Y:S05]  /*21f0*/  @P0 BRA `(.L_x_30) ;  /* 0x0000000000080947 */ /* 0x002fea0003800000 */
[----:B------:R-:W1:Y:S02]  /*2200*/  SYNCS.PHASECHK.TRANS64.TRYWAIT P0, [UR16], R18 ;  /* 0x00000012ff0075a7 */ /* 0x000e640008000150 */
[----:B-1----:R-:W-:Y:S05]  /*2210*/  @!P0 BRA `(.L_x_31) ;  /* 0x0000005000088947 */ /* 0x002fea0003800000 */
.L_x_30:
[----:B------:R-:W-:Y:S01]  /*2220*/  UISETP.NE.AND UP0, UPT, UR7, URZ, UPT ;  /* 0x0000003f0700728c */ /* 0x000fe2000bf05270 */
[----:B------:R-:W-:Y:S01]  /*2230*/  WARPGROUP.ARRIVE ;  /* 0x00000000000079c5 */ /* 0x000fe20000000000 */
[----:B------:R-:W-:Y:S02]  /*2240*/  ULEA UR7, UR25, UR14, 0x9 ;  /* 0x0000000e19077291 */ /* 0x000fe4000f8e483f */
[----:B------:R-:W-:Y:S01]  /*2250*/  USEL UR8, UR8, URZ, !UP0 ;  /* 0x0000003f08087287 */ /* 0x000fe2000c000000 */
[----:B------:R-:W-:Y:S01]  /*2260*/  UMOV UR17, 0x40000040 ;  /* 0x4000004000117882 */ /* 0x000fe20000000000 */
[----:B------:R-:W-:Y:S02]  /*2270*/  UMOV UR19, 0x40000040 ;  /* 0x4000004000137882 */ /* 0x000fe40000000000 */
[----:B------:R-:W-:Y:S02]  /*2280*/  UISETP.NE.U32.AND UP0, UPT, UR8, URZ, UPT ;  /* 0x0000003f0800728c */ /* 0x000fe4000bf05070 */
[----:B------:R-:W-:Y:S01]  /*2290*/  ULEA UR8, UR25, UR15, 0x9 ;  /* 0x0000000f19087291 */ /* 0x000fe2000f8e483f */
[----:B------:R-:W-:Y:S01]  /*22a0*/  UMOV UR16, UR7 ;  /* 0x0000000700107c82 */ /* 0x000fe20008000000 */
[----:B------:R-:W-:-:S05]  /*22b0*/  UIADD3 UR6, UR6, 0x4, URZ ;  /* 0x0000000406067890 */ /* 0x000fca000fffe03f */
[----:B------:R-:W-:Y:S02]  /*22c0*/  UMOV UR18, UR8 ;  /* 0x0000000800127c82 */ /* 0x000fe40008000000 */
[----:B------:R-:W-:Y:S01]  /*22d0*/  QGMMA.64x64x32.F32.E4M3.E4M3 R24, gdesc[UR16], R24, UP0 ;  /* 0x00e00000101879f3 */ /* 0x000fe2000bf00818 */
[----:B------:R-:W-:Y:S02]  /*22e0*/  UIADD3 UR16, UR7, 0x2, URZ ;  /* 0x0000000207107890 */ /* 0x000fe4000fffe03f */
[----:B------:R-:W-:Y:S01]  /*22f0*/  UIADD3 UR18, UR8, 0x2, URZ ;  /* 0x0000000208127890 */ /* 0x000fe2000fffe03f */
[----:B------:R-:W-:Y:S01]  /*2300*/  UMOV UR17, 0x40000040 ;  /* 0x4000004000117882 */ /* 0x000fe20000000000 */
[----:B------:R-:W-:Y:S01]  /*2310*/  UMOV UR19, 0x40000040 ;  /* 0x4000004000137882 */ /* 0x000fe20000000000 */
[----:B------:R-:W-:-:S06]  /*2320*/  UISETP.NE.AND UP0, UPT, UR6, UR26, UPT ;  /* 0x0000001a0600728c */ /* 0x000fcc000bf05270 */
        /* <DEDUP_REMOVED lines=8> */
[----:B------:R-:W-:Y:S01]  /*23b0*/  UMOV UR17, 0x40000040 ;  /* 0x4000004000117882 */ /* 0x000fe20000000000 */
[----:B------:R-:W-:Y:S01]  /*23c0*/  UMOV UR19, 0x40000040 ;  /* 0x4000004000137882 */ /* 0x000fe20000000000 */
[----:B------:R-:W-:-:S06]  /*23d0*/  USEL UR7, URZ, 0x1, UP0 ;  /* 0x000000013f077887 */ /* 0x000fcc0008000000 */
[----:B------:R-:W-:Y:S01]  /*23e0*/  ISETP.NE.AND P0, PT, RZ, UR7, PT ;  /* 0x00000007ff007c0c */ /* 0x000fe2000bf05270 */
[----:B------:R-:W-:Y:S03]  /*23f0*/  QGMMA.64x64x32.F32.E4M3.E4M3 R24, gdesc[UR16], R24, gsb0 ;  /* 0x00e00000101879f3 */ /* 0x000fe60008000818 */
[----:B------:R-:W-:-:S09]  /*2400*/  WARPGROUP.DEPBAR.LE gsb0, 0x1 ;  /* 0x00008000000079c5 */ /* 0x000fd20000010100 */
[----:B------:R-:W-:Y:S05]  /*2410*/  @!P0 BRA `(.L_x_32) ;  /* 0x0000000000888947 */ /* 0x000fea0003800000 */
[----:B------:R-:W-:Y:S02]  /*2420*/  WARPGROUP.DEPBAR.LE gsb0, 0x0 ;  /* 0x00008000000079c5 */ /* 0x000fe40000010000 */
[----:B------:R-:W-:-:S01]  /*2430*/  FADD R87, R24, R87 ;  /* 0x0000005718577221 */ /* 0x000fc20000000000 */
[----:B------:R-:W-:Y:S01]  /*2440*/  FADD R86, R25, R86 ;  /* 0x0000005619567221 */ /* 0x000fe20000000000 */
        /* <DEDUP_REMOVED lines=30> */
[----:B------:R-:W-:-:S06]  /*2630*/  UMOV UR6, URZ ;  /* 0x0000003f00067c82 */ /* 0x000fcc0008000000 */
.L_x_32:
[----:B------:R-:W-:Y:S05]  /*2640*/  @!P1 BRA `(.L_x_33) ;  /* 0x0000000000049947 */ /* 0x000fea0003800000 */
[----:B------:R-:W-:Y:S01]  /*2650*/  BPT.TRAP 0x1 ;  /* 0x000000040000795c */ /* 0x000fe20000300000 */
.L_x_33:
[----:B------:R-:W-:-:S13]  /*2660*/  ISETP.NE.AND P0, PT, R13, RZ, PT ;  /* 0x000000ff0d00720c */ /* 0x000fda0003f05270 */
[----:B01----:R-:W-:-:S05]  /*2670*/  @P0 LEA R18, R17, UR9, 0x3 ;  /* 0x0000000911120c11 */ /* 0x003fca000f8e18ff */
[----:B------:R-:W-:-:S05]  /*2680*/  @P0 VIADD R19, R18, 0x70 ;  /* 0x0000007012130836 */ /* 0x000fca0000000000 */
[----:B------:R-:W-:-:S04]  /*2690*/  @P0 PRMT R19, R12, 0x654, R19 ;  /* 0x000006540c130816 */ /* 0x000fc80000000013 */
[----:B------:R0:W-:Y:S01]  /*26a0*/  @P0 SYNCS.ARRIVE.TRANS64.RED.A1T0 RZ, [R19+URZ], RZ ;  /* 0x000000ff13ff09a7 */ /* 0x0001e2000810043f */
[----:B------:R-:W-:-:S13]  /*26b0*/  ISETP.GT.U32.AND P0, PT, R7, 0x1, PT ;  /* 0x000000010700780c */ /* 0x000fda0003f04070 */
[----:B0-----:R-:W-:Y:S05]  /*26c0*/  @P0 BRA `(.L_x_34) ;  /* 0x0000000000040947 */ /* 0x001fea0003800000 */
[----:B------:R-:W-:Y:S01]  /*26d0*/  BPT.TRAP 0x1 ;  /* 0x000000040000795c */ /* 0x000fe20000300000 */
.L_x_34:
[----:B------:R-:W-:Y:S01]  /*26e0*/  UIADD3 UR25, UR25, 0x1, URZ ;  /* 0x0000000119197890 */ /* 0x000fe2000fffe03f */
[C---:B------:R-:W-:Y:S01]  /*26f0*/  ISETP.GT.AND P1, PT, R16.reuse, 0x1, PT ;  /* 0x000000011000780c */ /* 0x040fe20003f24270 */
[----:B------:R-:W-:Y:S02]  /*2700*/  VIADD R17, R17, 0x1 ;  /* 0x0000000111117836 */ /* 0x000fe40000000000 */
[----:B------:R-:W-:Y:S01]  /*2710*/  UISETP.NE.AND UP0, UPT, UR25, 0xe, UPT ;  /* 0x0000000e1900788c */ /* 0x000fe2000bf05270 */
[----:B------:R-:W-:Y:S02]  /*2720*/  VIADD R16, R16, 0xffffffff ;  /* 0xffffffff10107836 */ /* 0x000fe40000000000 */
[C---:B------:R-:W-:Y:S01]  /*2730*/  ISETP.NE.AND P0, PT, R17.reuse, 0xe, PT ;  /* 0x0000000e1100780c */ /* 0x040fe20003f05270 */
[----:B------:R-:W-:Y:S02]  /*2740*/  USEL UR8, URZ, 0x1, UP0 ;  /* 0x000000013f087887 */ /* 0x000fe40008000000 */
[----:B------:R-:W-:Y:S01]  /*2750*/  USEL UR25, UR25, URZ, UP0 ;  /* 0x0000003f19197287 */ /* 0x000fe20008000000 */
[----:B------:R-:W-:-:S03]  /*2760*/  SEL R17, R17, RZ, P0 ;  /* 0x000000ff11117207 */ /* 0x000fc60000000000 */
[----:B------:R-:W-:Y:S01]  /*2770*/  LOP3.LUT R22, R22, UR8, RZ, 0x3c, !PT ;  /* 0x0000000816167c12 */ /* 0x000fe2000f8e3cff */
[----:B------:R-:W-:Y:S01]  /*2780*/  UMOV UR8, 0x1 ;  /* 0x0000000100087882 */ /* 0x000fe20000000000 */
[----:B------:R-:W-:Y:S06]  /*2790*/  @P1 BRA `(.L_x_35) ;  /* 0xfffffff800741947 */ /* 0x000fec000383ffff */
.L_x_27:
[----:B------:R-:W-:Y:S01]  /*27a0*/  UISETP.NE.AND UP0, UPT, UR6, URZ, UPT ;  /* 0x0000003f0600728c */ /* 0x000fe2000bf05270 */
[----:B01----:R-:W0:Y:S01]  /*27b0*/  LDC R16, c[0x0][0x28c] ;  /* 0x0000a300ff107b82 */ /* 0x003e220000000800 */
[----:B------:R-:W-:Y:S02]  /*27c0*/  IMAD.U32 R17, RZ, RZ, UR24 ;  /* 0x00000018ff117e24 */ /* 0x000fe4000f8e00ff */
[----:B------:R-:W-:-:S06]  /*27d0*/  USEL UR6, URZ, 0x1, !UP0 ;  /* 0x000000013f067887 */ /* 0x000fcc000c000000 */
[----:B------:R-:W-:-:S13]  /*27e0*/  ISETP.NE.AND P0, PT, RZ, UR6, PT ;  /* 0x00000006ff007c0c */ /* 0x000fda000bf05270 */
[----:B------:R-:W-:Y:S05]  /*27f0*/  @!P0 BRA `(.L_x_36) ;  /* 0x0000000000848947 */ /* 0x000fea0003800000 */
[----:B------:R-:W-:Y:S02]  /*2800*/  WARPGROUP.DEPBAR.LE gsb0, 0x0 ;  /* 0x00008000000079c5 */ /* 0x000fe40000010000 */
[----:B------:R-:W-:Y:S01]  /*2810*/  FADD R87, R24, R87 ;  /* 0x0000005718577221 */ /* 0x000fe20000000000 */
        /* <DEDUP_REMOVED lines=30> */
[----:B------:R-:W-:-:S07]  /*2a00*/  FADD R56, R56, R55 ;  /* 0x0000003738387221 */ /* 0x000fce0000000000 */
.L_x_36:
[----:B0-----:R-:W-:Y:S01]  /*2a10*/  ISETP.GE.AND P0, PT, R16, 0x1, PT ;  /* 0x000000011000780c */ /* 0x001fe20003f06270 */
[----:B------:R0:W-:Y:S01]  /*2a20*/  SYNCS.ARRIVE.TRANS64.A1T0 RZ, [R17+UR23], RZ ;  /* 0x000000ff11ff79a7 */ /* 0x0001e20008100017 */
[----:B------:R-:W-:-:S11]  /*2a30*/  WARPGROUP.DEPBAR.LE gsb0, 0x0 ;  /* 0x00008000000079c5 */ /* 0x000fd60000010000 */
[----:B------:R-:W-:Y:S05]  /*2a40*/  @!P0 BRA `(.L_x_37) ;  /* 0x0000000000508947 */ /* 0x000fea0003800000 */
[----:B------:R-:W-:-:S13]  /*2a50*/  ISETP.NE.AND P0, PT, R88, 0x3, PT ;  /* 0x000000035800780c */ /* 0x000fda0003f05270 */
[----:B------:R-:W-:Y:S05]  /*2a60*/  @!P0 BRA `(.L_x_38) ;  /* 0x0000000000048947 */ /* 0x000fea0003800000 */
[----:B------:R-:W-:Y:S01]  /*2a70*/  BPT.TRAP 0x1 ;  /* 0x000000040000795c */ /* 0x000fe20000300000 */
.L_x_38:
[----:B------:R-:W-:Y:S01]  /*2a80*/  ISETP.NE.AND P0, PT, R13, RZ, PT ;  /* 0x000000ff0d00720c */ /* 0x000fe20003f05270 */
[----:B------:R-:W-:Y:S01]  /*2a90*/  BSSY B0, `(.L_x_39) ;  /* 0x000000d000007945 */ /* 0x000fe20003800000 */
[----:B------:R-:W-:-:S11]  /*2aa0*/  ISETP.GT.U32.AND P1, PT, R7, 0x1, PT ;  /* 0x000000010700780c */ /* 0x000fd60003f24070 */
[----:B------:R-:W-:Y:S05]  /*2ab0*/  @!P0 BRA `(.L_x_40) ;  /* 0x0000000000288947 */ /* 0x000fea0003800000 */
[----:B------:R-:W-:-:S04]  /*2ac0*/  UIADD3 UR8, UR10, UR5, URZ ;  /* 0x000000050a087290 */ /* 0x000fc8000fffe03f */
[----:B------:R-:W-:-:S04]  /*2ad0*/  USHF.R.U32.HI UR6, URZ, 0x1, UR8 ;  /* 0x000000013f067899 */ /* 0x000fc80008011608 */
[----:B------:R-:W-:-:S04]  /*2ae0*/  UIMAD.WIDE.U32 UR6, UR6, -0x6db6db6d, URZ ;  /* 0x92492493060678a5 */ /* 0x000fc8000f8e003f */
[----:B------:R-:W-:-:S04]  /*2af0*/  USHF.R.U32.HI UR6, URZ, 0x2, UR7 ;  /* 0x000000023f067899 */ /* 0x000fc80008011607 */
[----:B------:R-:W-:-:S04]  /*2b00*/  UIMAD UR8, UR6, -0xe, UR8 ;  /* 0xfffffff2060878a4 */ /* 0x000fc8000f8e0208 */
[----:B------:R-:W-:-:S04]  /*2b10*/  ULEA UR8, UR8, UR9, 0x3 ;  /* 0x0000000908087291 */ /* 0x000fc8000f8e183f */
[----:B------:R-:W-:-:S06]  /*2b20*/  UIADD3 UR8, UR8, 0x70, URZ ;  /* 0x0000007008087890 */ /* 0x000fcc000fffe03f */
[----:B0-----:R-:W-:-:S05]  /*2b30*/  IMAD.U32 R17, RZ, RZ, UR8 ;  /* 0x00000008ff117e24 */ /* 0x001fca000f8e00ff */
[----:B------:R-:W-:-:S04]  /*2b40*/  PRMT R16, R12, 0x654, R17 ;  /* 0x000006540c107816 */ /* 0x000fc80000000011 */
[----:B------:R1:W-:Y:S03]  /*2b50*/  SYNCS.ARRIVE.TRANS64.RED.A1T0 RZ, [R16+URZ], RZ ;  /* 0x000000ff10ff79a7 */ /* 0x0003e6000810043f */
.L_x_40:
[----:B------:R-:W-:Y:S05]  /*2b60*/  BSYNC B0 ;  /* 0x0000000000007941 */ /* 0x000fea0003800000 */
.L_x_39:
[----:B------:R-:W-:Y:S05]  /*2b70*/  @P1 BRA `(.L_x_37) ;  /* 0x0000000000041947 */ /* 0x000fea0003800000 */
[----:B------:R-:W-:Y:S01]  /*2b80*/  BPT.TRAP 0x1 ;  /* 0x000000040000795c */ /* 0x000fe20000300000 */
.L_x_37:
[----:B-1----:R-:W-:Y:S01]  /*2b90*/  SHF.L.U32 R16, R89, 0x1f, RZ ;  /* 0x0000001f59107819 */ /* 0x002fe200000006ff */
[----:B------:R-:W-:Y:S01]  /*2ba0*/  UIADD3 UR5, UR22, UR5, URZ ;  /* 0x0000000516057290 */ /* 0x000fe2000fffe03f */
[----:B------:R-:W1:Y:S01]  /*2bb0*/  LDC R29, c[0x0][0x288] ;  /* 0x0000a200ff1d7b82 */ /* 0x000e620000000800 */
[----:B------:R-:W-:Y:S01]  /*2bc0*/  UISETP.GE.U32.AND UP1, UPT, UR22, 0xe, UPT ;  /* 0x0000000e1600788c */ /* 0x000fe2000bf26070 */
[----:B------:R-:W-:Y:S01]  /*2bd0*/  IMAD.SHL.U32 R22, R20, 0x2, RZ ;  /* 0x0000000214167824 */ /* 0x000fe200078e00ff */
[----:B------:R-:W-:Y:S02]  /*2be0*/  UISETP.GT.U32.AND UP0, UPT, UR5, 0xd, UPT ;  /* 0x0000000d0500788c */ /* 0x000fe4000bf04070 */
[----:B------:R-:W-:Y:S02]  /*2bf0*/  USHF.R.U32.HI UR6, URZ, 0x1, UR5 ;  /* 0x000000013f067899 */ /* 0x000fe40008011605 */
[----:B------:R-:W-:Y:S01]  /*2c00*/  UISETP.LT.U32.AND UP0, UPT, UR22, 0xe, UP0 ;  /* 0x0000000e1600788c */ /* 0x000fe20008701070 */
[----:B------:R-:W4:Y:S01]  /*2c10*/  SYNCS.PHASECHK.TRANS64.TRYWAIT P0, [UR11+0x8], R16 ;  /* 0x00000810ff0075a7 */ /* 0x000f22000800014b */
[----:B------:R-:W-:Y:S01]  /*2c20*/  UIMAD.WIDE.U32 UR6, UR6, -0x6db6db6d, URZ ;  /* 0x92492493060678a5 */ /* 0x000fe2000f8e003f */
[----:B------:R-:W-:Y:S01]  /*2c30*/  SHF.R.S32.HI R23, RZ, 0x1f, R22 ;  /* 0x0000001fff177819 */ /* 0x000fe20000011416 */
[----:B------:R-:W-:-:S02]  /*2c40*/  USEL UR8, URZ, 0x1, !UP0 ;  /* 0x000000013f087887 */ /* 0x000fc4000c000000 */
[----:B------:R-:W-:Y:S02]  /*2c50*/  USHF.R.U32.HI UR6, URZ, 0x2, UR7 ;  /* 0x000000023f067899 */ /* 0x000fe40008011607 */
[----:B------:R-:W-:Y:S02]  /*2c60*/  ULOP3.LUT UR4, UR4, UR8, URZ, 0x3c, !UPT ;  /* 0x0000000804047292 */ /* 0x000fe4000f8e3c3f */
[----:B------:R-:W-:Y:S02]  /*2c70*/  UIMAD UR5, UR6, -0xe, UR5 ;  /* 0xfffffff2060578a4 */ /* 0x000fe4000f8e0205 */
[----:B------:R-:W-:Y:S01]  /*2c80*/  @UP1 ULOP3.LUT UR4, UR4, 0x1, UR6, 0x78, !UPT ;  /* 0x0000000104041892 */ /* 0x000fe2000f8e7806 */
[----:B-1--4-:R-:W-:Y:S11]  /*2c90*/  @!P0 BRA `(.L_x_41) ;  /* 0x0000004400808947 */ /* 0x012ff60003800000 */
.L_x_145:
[----:B------:R-:W-:Y:S01]  /*2ca0*/  IMAD.SHL.U32 R31, R4, 0x40, RZ ;  /* 0x00000040041f7824 */ /* 0x000fe200078e00ff */
[----:B------:R-:W-:Y:S01]  /*2cb0*/  ULDC UR8, c[0x0][0x284] ;  /* 0x0000a10000087ab9 */ /* 0x000fe20000000800 */
[----:B------:R-:W-:Y:S01]  /*2cc0*/  IMAD.SHL.U32 R4, R6, 0x40, RZ ;  /* 0x0000004006047824 */ /* 0x000fe200078e00ff */
[----:B------:R-:W-:Y:S01]  /*2cd0*/  SHF.R.S32.HI R30, RZ, 0x1f, R5 ;  /* 0x0000001fff1e7819 */ /* 0x000fe20000011405 */
[----:B------:R-:W-:Y:S01]  /*2ce0*/  ULDC.64 UR6, c[0x0][0x5d0] ;  /* 0x0001740000067ab9 */ /* 0x000fe20000000a00 */
[----:B------:R-:W-:Y:S01]  /*2cf0*/  SHF.R.S32.HI R28, RZ, 0x1f, R31 ;  /* 0x0000001fff1c7819 */ /* 0x000fe2000001141f */
[----:B0-----:R-:W-:Y:S01]  /*2d00*/  IMAD.WIDE.U32 R16, R5, UR6, R22 ;  /* 0x0000000605107c25 */ /* 0x001fe2000f8e0016 */
[----:B------:R-:W-:-:S03]  /*2d10*/  ISETP.GE.AND P0, PT, R4, UR8, PT ;  /* 0x0000000804007c0c */ /* 0x000fc6000bf06270 */
[----:B------:R-:W-:Y:S01]  /*2d20*/  IMAD R18, R30, UR6, RZ ;  /* 0x000000061e127c24 */ /* 0x000fe2000f8e02ff */
[C---:B------:R-:W-:Y:S02]  /*2d30*/  ISETP.GE.OR P0, PT, R31.reuse, R29, P0 ;  /* 0x0000001d1f00720c */ /* 0x040fe40000706670 */
[----:B------:R-:W-:Y:S01]  /*2d40*/  IADD3 R16, P1, R31, R16, RZ ;  /* 0x000000101f107210 */ /* 0x000fe20007f3e0ff */
[----:B------:R-:W-:-:S05]  /*2d50*/  IMAD R19, R5, UR7, R18 ;  /* 0x0000000705137c24 */ /* 0x000fca000f8e0212 */
[----:B------:R-:W-:-:S05]  /*2d60*/  IADD3.X R17, R28, R17, R19, P1, !PT ;  /* 0x000000111c117210 */ /* 0x000fca0000ffe413 */
[----:B------:R-:W-:Y:S05]  /*2d70*/  @P0 BRA `(.L_x_42) ;  /* 0x0000002400a80947 */ /* 0x000fea0003800000 */
[----:B------:R-:W0:Y:S01]  /*2d80*/  LDC.64 R24, c[0x0][0x5c8] ;  /* 0x00017200ff187b82 */ /* 0x000e220000000a00 */
[----:B------:R-:W-:Y:S01]  /*2d90*/  IMAD.WIDE R26, R6, 0x40, R10 ;  /* 0x00000040061a7825 */ /* 0x000fe200078e020a */
[----:B------:R-:W-:Y:S01]  /*2da0*/  ULDC.64 UR6, c[0x0][0x5c0] ;  /* 0x0001700000067ab9 */ /* 0x000fe20000000a00 */
[----:B------:R-:W-:Y:S02]  /*2db0*/  BSSY B0, `(.L_x_42) ;  /* 0x0000266000007945 */ /* 0x000fe40003800000 */
[-C--:B0-----:R-:W-:Y:S02]  /*2dc0*/  IMAD R6, R27, R24.reuse, RZ ;  /* 0x000000181b067224 */ /* 0x081fe400078e02ff */
[----:B------:R-:W-:-:S04]  /*2dd0*/  IMAD.WIDE.U32 R16, R26, R24, R16 ;  /* 0x000000181a107225 */ /* 0x000fc800078e0010 */
[----:B------:R-:W-:Y:S01]  /*2de0*/  IMAD R19, R26, R25, R6 ;  /* 0x000000191a137224 */ /* 0x000fe200078e0206 */
[----:B------:R-:W-:Y:S02]  /*2df0*/  LEA R18, P0, R24, R16, 0x3 ;  /* 0x0000001018127211 */ /* 0x000fe400078018ff */
[----:B------:R-:W-:Y:S01]  /*2e00*/  IADD3 R16, P1, R16, UR6, RZ ;  /* 0x0000000610107c10 */ /* 0x000fe2000ff3e0ff */
[----:B------:R-:W-:Y:S01]  /*2e10*/  IMAD.IADD R19, R17, 0x1, R19 ;  /* 0x0000000111137824 */ /* 0x000fe200078e0213 */
[----:B------:R-:W-:-:S04]  /*2e20*/  IADD3 R18, P2, R18, UR6, RZ ;  /* 0x0000000612127c10 */ /* 0x000fc8000ff5e0ff */
[----:B------:R-:W-:Y:S01]  /*2e30*/  LEA.HI.X R6, R24, R19, R25, 0x3, P0 ;  /* 0x0000001318067211 */ /* 0x000fe200000f1c19 */
[----:B------:R-:W-:Y:S01]  /*2e40*/  IMAD R24, R20, -0x2, R29 ;  /* 0xfffffffe14187824 */ /* 0x000fe200078e021d */
[----:B---3-5:R-:W-:Y:S02]  /*2e50*/  FSETP.NEU.AND P0, PT, R15, RZ, PT ;  /* 0x000000ff0f00720b */ /* 0x028fe40003f0d000 */
[----:B------:R-:W-:Y:S01]  /*2e60*/  IADD3.X R17, R19, UR7, RZ, P1, !PT ;  /* 0x0000000713117c10 */ /* 0x000fe20008ffe4ff */
[----:B------:R-:W-:Y:S01]  /*2e70*/  IMAD.IADD R24, R24, 0x1, -R31 ;  /* 0x0000000118187824 */ /* 0x000fe200078e0a1f */
[----:B------:R-:W-:Y:S01]  /*2e80*/  IADD3.X R19, R6, UR7, RZ, P2, !PT ;  /* 0x0000000706137c10 */ /* 0x000fe200097fe4ff */
[----:B------:R-:W-:-:S08]  /*2e90*/  IMAD.IADD R6, R21, 0x1, -R4 ;  /* 0x0000000115067824 */ /* 0x000fd000078e0a04 */
[----:B------:R-:W-:Y:S05]  /*2ea0*/  @!P0 BRA `(.L_x_43) ;  /* 0x0000001c00188947 */ /* 0x000fea0003800000 */
[----:B------:R-:W-:Y:S01]  /*2eb0*/  ULDC.64 UR6, c[0x0][0x5b8] ;  /* 0x00016e0000067ab9 */ /* 0x000fe20000000a00 */
[----:B------:R-:W-:Y:S01]  /*2ec0*/  ULDC.64 UR16, c[0x0][0x5a8] ;  /* 0x00016a0000107ab9 */ /* 0x000fe20000000a00 */
[----:B------:R-:W-:Y:S01]  /*2ed0*/  IMAD.WIDE.U32 R22, R5, UR6, R22 ;  /* 0x0000000605167c25 */ /* 0x000fe2000f8e0016 */
[----:B------:R-:W-:Y:S03]  /*2ee0*/  BSSY B1, `(.L_x_44) ;  /* 0x0000010000017945 */ /* 0x000fe60003800000 */
[----:B------:R-:W-:Y:S01]  /*2ef0*/  IMAD R4, R30, UR6, RZ ;  /* 0x000000061e047c24 */ /* 0x000fe2000f8e02ff */
[----:B------:R-:W-:-:S03]  /*2f00*/  IADD3 R22, P0, R31, R22, RZ ;  /* 0x000000161f167210 */ /* 0x000fc60007f1e0ff */
[----:B------:R-:W-:Y:S01]  /*2f10*/  IMAD R5, R5, UR7, R4 ;  /* 0x0000000705057c24 */ /* 0x000fe2000f8e0204 */
[----:B------:R-:W-:Y:S02]  /*2f20*/  ULDC.64 UR6, c[0x0][0x5b0] ;  /* 0x00016c0000067ab9 */ /* 0x000fe40000000a00 */
[----:B------:R-:W-:Y:S02]  /*2f30*/  IMAD R25, R27, UR6, RZ ;  /* 0x000000061b197c24 */ /* 0x000fe4000f8e02ff */
[----:B------:R-:W-:Y:S02]  /*2f40*/  IADD3.X R23, R28, R23, R5, P0, !PT ;  /* 0x000000171c177210 */ /* 0x000fe400007fe405 */
[----:B------:R-:W-:Y:S01]  /*2f50*/  ISETP.GE.AND P0, PT, R24, 0x1, PT ;  /* 0x000000011800780c */ /* 0x000fe20003f06270 */
[C---:B------:R-:W-:Y:S02]  /*2f60*/  IMAD R25, R26.reuse, UR7, R25 ;  /* 0x000000071a197c24 */ /* 0x040fe4000f8e0219 */
[----:B------:R-:W-:Y:S01]  /*2f70*/  IMAD.WIDE.U32 R4, R26, UR6, R22 ;  /* 0x000000061a047c25 */ /* 0x000fe2000f8e0016 */
[----:B------:R-:W-:-:S02]  /*2f80*/  ISETP.LT.OR P3, PT, R6, 0x1, !P0 ;  /* 0x000000010600780c */ /* 0x000fc40004761670 */
[----:B------:R-:W-:-:S04]  /*2f90*/  IADD3 R4, P1, R4, UR16, RZ ;  /* 0x0000001004047c10 */ /* 0x000fc8000ff3e0ff */
[--C-:B------:R-:W-:Y:S02]  /*2fa0*/  IADD3.X R5, R5, UR17, R25.reuse, P1, !PT ;  /* 0x0000001105057c10 */ /* 0x100fe40008ffe419 */
[----:B------:R-:W-:-:S05]  /*2fb0*/  PRMT R25, RZ, 0x7610, R25 ;  /* 0x00007610ff197816 */ /* 0x000fca0000000019 */
[----:B------:R-:W-:Y:S05]  /*2fc0*/  @P3 BRA `(.L_x_45) ;  /* 0x0000000000043947 */ /* 0x000fea0003800000 */
[----:B------:R0:W5:Y:S02]  /*2fd0*/  LDG.E.U8 R25, desc[UR20][R4.64] ;  /* 0x0000001404197981 */ /* 0x000164000c1e1100 */
.L_x_45:
[----:B------:R-:W-:Y:S05]  /*2fe0*/  BSYNC B1 ;  /* 0x0000000000017941 */ /* 0x000fea0003800000 */
.L_x_44:
[----:B-----5:R-:W-:Y:S01]  /*2ff0*/  LOP3.LUT R25, R25, 0xff, RZ, 0xc0, !PT ;  /* 0x000000ff19197812 */ /* 0x020fe200078ec0ff */
[----:B------:R-:W-:Y:S01]  /*3000*/  BSSY B1, `(.L_x_46) ;  /* 0x000000c000017945 */ /* 0x000fe20003800000 */
[----:B------:R-:W-:Y:S02]  /*3010*/  ISETP.GE.AND P1, PT, R24, 0x2, PT ;  /* 0x000000021800780c */ /* 0x000fe40003f26270 */
[----:B------:R-:W-:Y:S02]  /*3020*/  F2FP.F16.E4M3.UNPACK_B R25, R25 ;  /* 0x00000019ff19723e */ /* 0x000fe400020006ff */
[----:B------:R-:W-:-:S03]  /*3030*/  ISETP.LT.OR P2, PT, R6, 0x1, !P1 ;  /* 0x000000010600780c */ /* 0x000fc60004f41670 */
[----:B------:R-:W-:Y:S01]  /*3040*/  HADD2.F32 R28, -RZ, R25.H0_H0 ;  /* 0x20000019ff1c7230 */ /* 0x000fe20000004100 */
[----:B------:R-:W-:-:S04]  /*3050*/  PRMT R25, RZ, 0x7610, R25 ;  /* 0x00007610ff197816 */ /* 0x000fc80000000019 */
[----:B------:R-:W-:-:S04]  /*3060*/  FMUL R28, R28, R15 ;  /* 0x0000000f1c1c7220 */ /* 0x000fc80000400000 */
[----:B--2---:R-:W-:-:S05]  /*3070*/  FFMA R28, R87, R14, R28 ;  /* 0x0000000e571c7223 */ /* 0x004fca000000001c */
[----:B------:R-:W-:-:S05]  /*3080*/  F2FP.SATFINITE.E4M3.F32.PACK_AB_MERGE_C R29, RZ, R28, RZ ;  /* 0x0000001cff1d723e */ /* 0x000fca00048070ff */
[----:B------:R1:W-:Y:S01]  /*3090*/  @!P3 STG.E.U8 desc[UR20][R16.64], R29 ;  /* 0x0000001d1000b986 */ /* 0x0003e2000c101114 */
[----:B------:R-:W-:Y:S05]  /*30a0*/  @P2 BRA `(.L_x_47) ;  /* 0x0000000000042947 */ /* 0x000fea0003800000 */
[----:B------:R2:W5:Y:S02]  /*30b0*/  LDG.E.U8 R25, desc[UR20][R4.64+0x1] ;  /* 0x0000011404197981 */ /* 0x000564000c1e1100 */
.L_x_47:
[----:B------:R-:W-:Y:S05]  /*30c0*/  BSYNC B1 ;  /* 0x0000000000017941 */ /* 0x000fea0003800000 */
.L_x_46:
[----:B-----5:R-:W-:Y:S01]  /*30d0*/  LOP3.LUT R25, R25, 0xff, RZ, 0xc0, !PT ;  /* 0x000000ff19197812 */ /* 0x020fe200078ec0ff */
[----:B------:R-:W-:Y:S01]  /*30e0*/  BSSY B1, `(.L_x_48) ;  /* 0x0000012000017945 */ /* 0x000fe20003800000 */
[----:B-1----:R-:W-:Y:S02]  /*30f0*/  IADD3 R29, P3, R26, 0x8, RZ ;  /* 0x000000081a1d7810 */ /* 0x002fe40007f7e0ff */
[----:B------:R-:W-:Y:S02]  /*3100*/  F2FP.F16.E4M3.UNPACK_B R25, R25 ;  /* 0x00000019ff19723e */ /* 0x000fe400020006ff */
[----:B------:R-:W-:Y:S01]  /*3110*/  ISETP.LT.OR P0, PT, R6, 0x9, !P0 ;  /* 0x000000090600780c */ /* 0x000fe20004701670 */
[----:B------:R-:W-:Y:S02]  /*3120*/  IMAD.X R27, RZ, RZ, R27, P3 ;  /* 0x000000ffff1b7224 */ /* 0x000fe400018e061b */
[----:B------:R-:W-:Y:S02]  /*3130*/  HADD2.F32 R26, -RZ, R25.H0_H0 ;  /* 0x20000019ff1a7230 */ /* 0x000fe40000004100 */
[----:B------:R-:W-:-:S04]  /*3140*/  IMAD.WIDE.U32 R22, R29, UR6, R22 ;  /* 0x000000061d167c25 */ /* 0x000fc8000f8e0016 */
[----:B------:R-:W-:Y:S01]  /*3150*/  FMUL R25, R26, R15 ;  /* 0x0000000f1a197220 */ /* 0x000fe20000400000 */
[----:B------:R-:W-:Y:S01]  /*3160*/  IMAD R26, R27, UR6, RZ ;  /* 0x000000061b1a7c24 */ /* 0x000fe2000f8e02ff */
[----:B------:R-:W-:Y:S02]  /*3170*/  IADD3 R22, P3, R22, UR16, RZ ;  /* 0x0000001016167c10 */ /* 0x000fe4000ff7e0ff */
[----:B------:R-:W-:Y:S01]  /*3180*/  FFMA R25, R86, R14, R25 ;  /* 0x0000000e56197223 */ /* 0x000fe20000000019 */
[----:B------:R-:W-:-:S04]  /*3190*/  IMAD R29, R29, UR7, R26 ;  /* 0x000000071d1d7c24 */ /* 0x000fc8000f8e021a */
[----:B------:R-:W-:Y:S02]  /*31a0*/  F2FP.SATFINITE.E4M3.F32.PACK_AB_MERGE_C R27, RZ, R25, RZ ;  /* 0x00000019ff1b723e */ /* 0x000fe400048070ff */
[----:B------:R-:W-:Y:S02]  /*31b0*/  IADD3.X R23, R23, UR17, R29, P3, !PT ;  /* 0x0000001117177c10 */ /* 0x000fe40009ffe41d */
[----:B------:R-:W-:Y:S01]  /*31c0*/  PRMT R25, RZ, 0x7610, R25 ;  /* 0x00007610ff197816 */ /* 0x000fe20000000019 */
[----:B------:R1:W-:Y:S01]  /*31d0*/  @!P2 STG.E.U8 desc[UR20][R16.64+0x1], R27 ;  /* 0x0000011b1000a986 */ /* 0x0003e2000c101114 */
[----:B------:R-:W-:Y:S05]  /*31e0*/  @P0 BRA `(.L_x_49) ;  /* 0x0000000000040947 */ /* 0x000fea0003800000 */
[----:B------:R3:W5:Y:S02]  /*31f0*/  LDG.E.U8 R25, desc[UR20][R22.64] ;  /* 0x0000001416197981 */ /* 0x000764000c1e1100 */
.L_x_49:
[----:B------:R-:W-:Y:S05]  /*3200*/  BSYNC B1 ;  /* 0x0000000000017941 */ /* 0x000fea0003800000 */
.L_x_48:
[----:B-----5:R-:W-:Y:S01]  /*3210*/  LOP3.LUT R25, R25, 0xff, RZ, 0xc0, !PT ;  /* 0x000000ff19197812 */ /* 0x020fe200078ec0ff */
[----:B------:R-:W-:Y:S01]  /*3220*/  BSSY B1, `(.L_x_50) ;  /* 0x000000b000017945 */ /* 0x000fe20003800000 */
[----:B------:R-:W-:Y:S02]  /*3230*/  ISETP.LT.OR P1, PT, R6, 0x9, !P1 ;  /* 0x000000090600780c */ /* 0x000fe40004f21670 */
[----:B------:R-:W-:-:S05]  /*3240*/  F2FP.F16.E4M3.UNPACK_B R25, R25 ;  /* 0x00000019ff19723e */ /* 0x000fca00020006ff */
[----:B------:R-:W-:Y:S01]  /*3250*/  HADD2.F32 R26, -RZ, R25.H0_H0 ;  /* 0x20000019ff1a7230 */ /* 0x000fe20000004100 */
[----:B------:R-:W-:-:S04]  /*3260*/  PRMT R25, RZ, 0x7610, R25 ;  /* 0x00007610ff197816 */ /* 0x000fc80000000019 */
[----:B------:R-:W-:-:S04]  /*3270*/  FMUL R26, R26, R15 ;  /* 0x0000000f1a1a7220 */ /* 0x000fc80000400000 */
[----:B------:R-:W-:-:S05]  /*3280*/  FFMA R26, R85, R14, R26 ;  /* 0x0000000e551a7223 */ /* 0x000fca000000001a */
[----:B-1----:R-:W-:-:S05]  /*3290*/  F2FP.SATFINITE.E4M3.F32.PACK_AB_MERGE_C R27, RZ, R26, RZ ;  /* 0x0000001aff1b723e */ /* 0x002fca00048070ff */
[----:B------:R1:W-:Y:S01]  /*32a0*/  @!P0 STG.E.U8 desc[UR20][R18.64], R27 ;  /* 0x0000001b12008986 */ /* 0x0003e2000c101114 */
[----:B------:R-:W-:Y:S05]  /*32b0*/  @P1 BRA `(.L_x_51) ;  /* 0x0000000000041947 */ /* 0x000fea0003800000 */
[----:B------:R4:W5:Y:S02]  /*32c0*/  LDG.E.U8 R25, desc[UR20][R22.64+0x1] ;  /* 0x0000011416197981 */ /* 0x000964000c1e1100 */
.L_x_51:
[----:B------:R-:W-:Y:S05]  /*32d0*/  BSYNC B1 ;  /* 0x0000000000017941 */ /* 0x000fea0003800000 */
.L_x_50:
[----:B-----5:R-:W-:Y:S01]  /*32e0*/  LOP3.LUT R25, R25, 0xff, RZ, 0xc0, !PT ;  /* 0x000000ff19197812 */ /* 0x020fe200078ec0ff */
[----:B------:R-:W-:Y:S01]  /*32f0*/  BSSY B1, `(.L_x_52) ;  /* 0x000000c000017945 */ /* 0x000fe20003800000 */
[----:B------:R-:W-:Y:S02]  /*3300*/  ISETP.GE.AND P0, PT, R24, 0x9, PT ;  /* 0x000000091800780c */ /* 0x000fe40003f06270 */
[----:B------:R-:W-:Y:S02]  /*3310*/  F2FP.F16.E4M3.UNPACK_B R25, R25 ;  /* 0x00000019ff19723e */ /* 0x000fe400020006ff */
[----:B------:R-:W-:-:S03]  /*3320*/  ISETP.LT.OR P2, PT, R6, 0x1, !P0 ;  /* 0x000000010600780c */ /* 0x000fc60004741670 */
[----:B------:R-:W-:-:S05]  /*3330*/  HADD2.F32 R26, -RZ, R25.H0_H0 ;  /* 0x20000019ff1a7230 */ /* 0x000fca0000004100 */
[----:B------:R-:W-:-:S04]  /*3340*/  FMUL R25, R26, R15 ;  /* 0x0000000f1a197220 */ /* 0x000fc80000400000 */
[----:B------:R-:W-:-:S05]  /*3350*/  FFMA R25, R84, R14, R25 ;  /* 0x0000000e54197223 */ /* 0x000fca0000000019 */
[----:B-1----:R-:W-:Y:S02]  /*3360*/  F2FP.SATFINITE.E4M3.F32.PACK_AB_MERGE_C R27, RZ, R25, RZ ;  /* 0x00000019ff1b723e */ /* 0x002fe400048070ff */
[----:B------:R-:W-:-:S03]  /*3370*/  PRMT R25, RZ, 0x7610, R25 ;  /* 0x00007610ff197816 */ /* 0x000fc60000000019 */
[----:B------:R1:W-:Y:S01]  /*3380*/  @!P1 STG.E.U8 desc[UR20][R18.64+0x1], R27 ;  /* 0x0000011b12009986 */ /* 0x0003e2000c101114 */
[----:B------:R-:W-:Y:S05]  /*3390*/  @P2 BRA `(.L_x_53) ;  /* 0x0000000000042947 */ /* 0x000fea0003800000 */
[----:B------:R0:W5:Y:S02]  /*33a0*/  LDG.E.U8 R25, desc[UR20][R4.64+0x8] ;  /* 0x0000081404197981 */ /* 0x000164000c1e1100 */
.L_x_53:
[----:B------:R-:W-:Y:S05]  /*33b0*/  BSYNC B1 ;  /* 0x0000000000017941 */ /* 0x000fea0003800000 */
.L_x_52:
        /* <DEDUP_REMOVED lines=13> */
.L_x_55:
[----:B------:R-:W-:Y:S05]  /*3490*/  BSYNC B1 ;  /* 0x0000000000017941 */ /* 0x000fea0003800000 */
.L_x_54:
[----:B-----5:R-:W-:Y:S01]  /*34a0*/  LOP3.LUT R25, R25, 0xff, RZ, 0xc0, !PT ;  /* 0x000000ff19197812 */ /* 0x020fe200078ec0ff */
[----:B------:R-:W-:Y:S01]  /*34b0*/  BSSY B1, `(.L_x_56) ;  /* 0x000000b000017945 */ /* 0x000fe20003800000 */
[----:B------:R-:W-:Y:S02]  /*34c0*/  ISETP.LT.OR P0, PT, R6, 0x9, !P0 ;  /* 0x000000090600780c */ /* 0x000fe40004701670 */
[----:B------:R-:W-:-:S05]  /*34d0*/  F2FP.F16.E4M3.UNPACK_B R25, R25 ;  /* 0x00000019ff19723e */ /* 0x000fca00020006ff */
        /* <DEDUP_REMOVED lines=8> */
.L_x_57:
[----:B------:R-:W-:Y:S05]  /*3560*/  BSYNC B1 ;  /* 0x0000000000017941 */ /* 0x000fea0003800000 */
.L_x_56:
        /* <DEDUP_REMOVED lines=12> */
.L_x_59:
[----:B------:R-:W-:Y:S05]  /*3630*/  BSYNC B1 ;  /* 0x0000000000017941 */ /* 0x000fea0003800000 */
.L_x_58:
        /* <DEDUP_REMOVED lines=13> */
.L_x_61:
[----:B------:R-:W-:Y:S05]  /*3710*/  BSYNC B1 ;  /* 0x0000000000017941 */ /* 0x000fea0003800000 */
.L_x_60:
        /* <DEDUP_REMOVED lines=13> */
.L_x_63:
[----:B------:R-:W-:Y:S05]  /*37f0*/  BSYNC B1 ;  /* 0x0000000000017941 */ /* 0x000fea0003800000 */
.L_x_62:
        /* <DEDUP_REMOVED lines=12> */
.L_x_65:
[----:B------:R-:W-:Y:S05]  /*38c0*/  BSYNC B1 ;  /* 0x0000000000017941 */ /* 0x000fea0003800000 */
.L_x_64:
        /* <DEDUP_REMOVED lines=12> */
.L_x_67:
[----:B------:R-:W-:Y:S05]  /*3990*/  BSYNC B1 ;  /* 0x0000000000017941 */ /* 0x000fea0003800000 */
.L_x_66:
        /* <DEDUP_REMOVED lines=13> */
.L_x_69:
[----:B------:R-:W-:Y:S05]  /*3a70*/  BSYNC B1 ;  /* 0x0000000000017941 */ /* 0x000fea0003800000 */
.L_x_68:
        /* <DEDUP_REMOVED lines=13> */
.L_x_71:
[----:B------:R-:W-:Y:S05]  /*3b50*/  BSYNC B1 ;  /* 0x0000000000017941 */ /* 0x000fea0003800000 */
.L_x_70:
        /* <DEDUP_REMOVED lines=12> */
.L_x_73:
[----:B------:R-:W-:Y:S05]  /*3c20*/  BSYNC B1 ;  /* 0x0000000000017941 */ /* 0x000fea0003800000 */
.L_x_72:
        /* <DEDUP_REMOVED lines=12> */
.L_x_75:
[----:B------:R-:W-:Y:S05]  /*3cf0*/  BSYNC B1 ;  /* 0x0000000000017941 */ /* 0x000fea0003800000 */
.L_x_74:
        /* <DEDUP_REMOVED lines=13> */
.L_x_77:
[----:B------:R-:W-:Y:S05]  /*3dd0*/  BSYNC B1 ;  /* 0x0000000000017941 */ /* 0x000fea0003800000 */
.L_x_76:
        /* <DEDUP_REMOVED lines=13> */
.L_x_79:
[----:B------:R-:W-:Y:S05]  /*3eb0*/  BSYNC B1 ;  /* 0x0000000000017941 */ /* 0x000fea0003800000 */
.L_x_78:
        /* <DEDUP_REMOVED lines=12> */
.L_x_81:
[----:B------:R-:W-:Y:S05]  /*3f80*/  BSYNC B1 ;  /* 0x0000000000017941 */ /* 0x000fea0003800000 */
.L_x_80:
        /* <DEDUP_REMOVED lines=12> */
.L_x_83:
[----:B------:R-:W-:Y:S05]  /*4050*/  BSYNC B1 ;  /* 0x0000000000017941 */ /* 0x000fea0003800000 */
.L_x_82:
        /* <DEDUP_REMOVED lines=13> */
.L_x_85:
[----:B------:R-:W-:Y:S05]  /*4130*/  BSYNC B1 ;  /* 0x0000000000017941 */ /* 0x000fea0003800000 */
.L_x_84:
        /* <DEDUP_REMOVED lines=13> */
.L_x_87:
[----:B------:R-:W-:Y:S05]  /*4210*/  BSYNC B1 ;  /* 0x0000000000017941 */ /* 0x000fea0003800000 */
.L_x_86:
        /* <DEDUP_REMOVED lines=12> */
.L_x_89:
[----:B------:R-:W-:Y:S05]  /*42e0*/  BSYNC B1 ;  /* 0x0000000000017941 */ /* 0x000fea0003800000 */
.L_x_88:
        /* <DEDUP_REMOVED lines=12> */
.L_x_91:
[----:B------:R-:W-:Y:S05]  /*43b0*/  BSYNC B1 ;  /* 0x0000000000017941 */ /* 0x000fea0003800000 */
.L_x_90:
        /* <DEDUP_REMOVED lines=13> */
.L_x_93:
[----:B------:R-:W-:Y:S05]  /*4490*/  BSYNC B1 ;  /* 0x0000000000017941 */ /* 0x000fea0003800000 */
.L_x_92:
        /* <DEDUP_REMOVED lines=13> */
.L_x_95:
[----:B------:R-:W-:Y:S05]  /*4570*/  BSYNC B1 ;  /* 0x0000000000017941 */ /* 0x000fea0003800000 */
.L_x_94:
        /* <DEDUP_REMOVED lines=12> */
.L_x_97:
[----:B------:R-:W-:Y:S05]  /*4640*/  BSYNC B1 ;  /* 0x0000000000017941 */ /* 0x000fea0003800000 */
.L_x_96:
        /* <DEDUP_REMOVED lines=12> */
.L_x_99:
[----:B------:R-:W-:Y:S05]  /*4710*/  BSYNC B1 ;  /* 0x0000000000017941 */ /* 0x000fea0003800000 */
.L_x_98:
        /* <DEDUP_REMOVED lines=13> */
.L_x_101:
[----:B------:R-:W-:Y:S05]  /*47f0*/  BSYNC B1 ;  /* 0x0000000000017941 */ /* 0x000fea0003800000 */
.L_x_100:
[----:B-----5:R-:W-:Y:S01]  /*4800*/  LOP3.LUT R25, R25, 0xff, RZ, 0xc0, !PT ;  /* 0x000000ff19197812 */ /* 0x020fe200078ec0ff */
[----:B------:R-:W-:Y:S01]  /*4810*/  BSSY B1, `(.L_x_102) ;  /* 0x000000c000017945 */ /* 0x000fe20003800000 */
[----:B------:R-:W-:Y:S02]  /*4820*/  ISETP.GE.AND P1, PT, R24, 0x3a, PT ;  /* 0x0000003a1800780c */ /* 0x000fe40003f26270 */
[----:B------:R-:W-:Y:S02]  /*4830*/  F2FP.F16.E4M3.UNPACK_B R25, R25 ;  /* 0x00000019ff19723e */ /* 0x000fe400020006ff */
[----:B------:R-:W-:Y:S02]  /*4840*/  ISETP.LT.OR P3, PT, R6, 0x1, !P1 ;  /* 0x000000010600780c */ /* 0x000fe40004f61670 */
[----:B------:R-:W-:Y:S01]  /*4850*/  PRMT R24, RZ, 0x7610, R24 ;  /* 0x00007610ff187816 */ /* 0x000fe20000000018 */
[----:B------:R-:W-:-:S05]  /*4860*/  HADD2.F32 R26, -RZ, R25.H0_H0 ;  /* 0x20000019ff1a7230 */ /* 0x000fca0000004100 */
[----:B------:R-:W-:-:S04]  /*4870*/  FMUL R26, R26, R15 ;  /* 0x0000000f1a1a7220 */ /* 0x000fc80000400000 */
[----:B------:R-:W-:-:S05]  /*4880*/  FFMA R26, R59, R14, R26 ;  /* 0x0000000e3b1a7223 */ /* 0x000fca000000001a */
[----:B------:R-:W-:-:S05]  /*4890*/  F2FP.SATFINITE.E4M3.F32.PACK_AB_MERGE_C R25, RZ, R26, RZ ;  /* 0x0000001aff19723e */ /* 0x000fca00048070ff */
[----:B------:R0:W-:Y:S01]  /*48a0*/  @!P2 STG.E.U8 desc[UR20][R16.64+0x38], R25 ;  /* 0x000038191000a986 */ /* 0x0001e2000c101114 */
[----:B------:R-:W-:Y:S05]  /*48b0*/  @P3 BRA `(.L_x_103) ;  /* 0x0000000000043947 */ /* 0x000fea0003800000 */
[----:B------:R0:W5:Y:S02]  /*48c0*/  LDG.E.U8 R24, desc[UR20][R4.64+0x39] ;  /* 0x0000391404187981 */ /* 0x000164000c1e1100 */
.L_x_103:
[----:B------:R-:W-:Y:S05]  /*48d0*/  BSYNC B1 ;  /* 0x0000000000017941 */ /* 0x000fea0003800000 */
.L_x_102:
[----:B-----5:R-:W-:Y:S01]  /*48e0*/  LOP3.LUT R24, R24, 0xff, RZ, 0xc0, !PT ;  /* 0x000000ff18187812 */ /* 0x020fe200078ec0ff */
[----:B------:R-:W-:Y:S01]  /*48f0*/  BSSY B1, `(.L_x_104) ;  /* 0x000000b000017945 */ /* 0x000fe20003800000 */
[----:B------:R-:W-:Y:S02]  /*4900*/  ISETP.LT.OR P0, PT, R6, 0x9, !P0 ;  /* 0x000000090600780c */ /* 0x000fe40004701670 */
[----:B------:R-:W-:Y:S02]  /*4910*/  F2FP.F16.E4M3.UNPACK_B R24, R24 ;  /* 0x00000018ff18723e */ /* 0x000fe400020006ff */
[----:B0-2---:R-:W-:-:S03]  /*4920*/  PRMT R4, RZ, 0x7610, R4 ;  /* 0x00007610ff047816 */ /* 0x005fc60000000004 */
[----:B------:R-:W-:-:S05]  /*4930*/  HADD2.F32 R24, -RZ, R24.H0_H0 ;  /* 0x20000018ff187230 */ /* 0x000fca0000004100 */
[----:B------:R-:W-:-:S04]  /*4940*/  FMUL R5, R24, R15 ;  /* 0x0000000f18057220 */ /* 0x000fc80000400000 */
[----:B------:R-:W-:-:S05]  /*4950*/  FFMA R5, R58, R14, R5 ;  /* 0x0000000e3a057223 */ /* 0x000fca0000000005 */
[----:B------:R-:W-:-:S05]  /*4960*/  F2FP.SATFINITE.E4M3.F32.PACK_AB_MERGE_C R5, RZ, R5, RZ ;  /* 0x00000005ff05723e */ /* 0x000fca00048070ff */
[----:B------:R0:W-:Y:S01]  /*4970*/  @!P3 STG.E.U8 desc[UR20][R16.64+0x39], R5 ;  /* 0x000039051000b986 */ /* 0x0001e2000c101114 */
[----:B------:R-:W-:Y:S05]  /*4980*/  @P0 BRA `(.L_x_105) ;  /* 0x0000000000040947 */ /* 0x000fea0003800000 */
[----:B------:R2:W5:Y:S02]  /*4990*/  LDG.E.U8 R4, desc[UR20][R22.64+0x38] ;  /* 0x0000381416047981 */ /* 0x000564000c1e1100 */
.L_x_105:
[----:B------:R-:W-:Y:S05]  /*49a0*/  BSYNC B1 ;  /* 0x0000000000017941 */ /* 0x000fea0003800000 */
.L_x_104:
[----:B-----5:R-:W-:Y:S01]  /*49b0*/  LOP3.LUT R4, R4, 0xff, RZ, 0xc0, !PT ;  /* 0x000000ff04047812 */ /* 0x020fe200078ec0ff */
[----:B------:R-:W-:Y:S01]  /*49c0*/  BSSY B1, `(.L_x_106) ;  /* 0x000000b000017945 */ /* 0x000fe20003800000 */
[----:B------:R-:W-:Y:S02]  /*49d0*/  ISETP.LT.OR P1, PT, R6, 0x9, !P1 ;  /* 0x000000090600780c */ /* 0x000fe40004f21670 */
[----:B------:R-:W-:-:S05]  /*49e0*/  F2FP.F16.E4M3.UNPACK_B R4, R4 ;  /* 0x00000004ff04723e */ /* 0x000fca00020006ff */
[----:B------:R-:W-:-:S05]  /*49f0*/  HADD2.F32 R4, -RZ, R4.H0_H0 ;  /* 0x20000004ff047230 */ /* 0x000fca0000004100 */
[----:B------:R-:W-:-:S04]  /*4a00*/  FMUL R4, R4, R15 ;  /* 0x0000000f04047220 */ /* 0x000fc80000400000 */
[----:B------:R-:W-:-:S05]  /*4a10*/  FFMA R4, R57, R14, R4 ;  /* 0x0000000e39047223 */ /* 0x000fca0000000004 */
[----:B0-----:R-:W-:Y:S02]  /*4a20*/  F2FP.SATFINITE.E4M3.F32.PACK_AB_MERGE_C R5, RZ, R4, RZ ;  /* 0x00000004ff05723e */ /* 0x001fe400048070ff */
[----:B------:R-:W-:-:S03]  /*4a30*/  PRMT R4, RZ, 0x7610, R4 ;  /* 0x00007610ff047816 */ /* 0x000fc60000000004 */
[----:B------:R0:W-:Y:S01]  /*4a40*/  @!P0 STG.E.U8 desc[UR20][R18.64+0x38], R5 ;  /* 0x0000380512008986 */ /* 0x0001e2000c101114 */
[----:B------:R-:W-:Y:S05]  /*4a50*/  @P1 BRA `(.L_x_107) ;  /* 0x0000000000041947 */ /* 0x000fea0003800000 */
[----:B------:R0:W5:Y:S02]  /*4a60*/  LDG.E.U8 R4, desc[UR20][R22.64+0x39] ;  /* 0x0000391416047981 */ /* 0x000164000c1e1100 */
.L_x_107:
[----:B------:R-:W-:Y:S05]  /*4a70*/  BSYNC B1 ;  /* 0x0000000000017941 */ /* 0x000fea0003800000 */
.L_x_106:
[----:B------:R-:W-:Y:S05]  /*4a80*/  @P1 BRA `(.L_x_108) ;  /* 0x0000000800601947 */ /* 0x000fea0003800000 */
[----:B-----5:R-:W-:-:S04]  /*4a90*/  LOP3.LUT R4, R4, 0xff, RZ, 0xc0, !PT ;  /* 0x000000ff04047812 */ /* 0x020fc800078ec0ff */
[----:B------:R-:W-:-:S05]  /*4aa0*/  F2FP.F16.E4M3.UNPACK_B R4, R4 ;  /* 0x00000004ff04723e */ /* 0x000fca00020006ff */
[----:B------:R-:W-:-:S05]  /*4ab0*/  HADD2.F32 R4, -RZ, R4.H0_H0 ;  /* 0x20000004ff047230 */ /* 0x000fca0000004100 */
[----:B0-----:R-:W-:-:S04]  /*4ac0*/  FMUL R5, R4, R15 ;  /* 0x0000000f04057220 */ /* 0x001fc80000400000 */
[----:B------:R-:W-:-:S05]  /*4ad0*/  FFMA R5, R56, R14, R5 ;  /* 0x0000000e38057223 */ /* 0x000fca0000000005 */
[----:B------:R-:W-:-:S05]  /*4ae0*/  F2FP.SATFINITE.E4M3.F32.PACK_AB_MERGE_C R5, RZ, R5, RZ ;  /* 0x00000005ff05723e */ /* 0x000fca00048070ff */
[----:B------:R0:W-:Y:S01]  /*4af0*/  STG.E.U8 desc[UR20][R18.64+0x39], R5 ;  /* 0x0000390512007986 */ /* 0x0001e2000c101114 */
[----:B------:R-:W-:Y:S05]  /*4b00*/  BRA `(.L_x_108) ;  /* 0x0000000800407947 */ /* 0x000fea0003800000 */
.L_x_43:
[C---:B------:R-:W-:Y:S01]  /*4b10*/  ISETP.GE.AND P3, PT, R24.reuse, 0x1, PT ;  /* 0x000000011800780c */ /* 0x040fe20003f66270 */
[-C--:B--2---:R-:W-:Y:S01]  /*4b20*/  FMUL R87, R87, R14.reuse ;  /* 0x0000000e57577220 */ /* 0x084fe20000400000 */
[----:B------:R-:W-:Y:S01]  /*4b30*/  ISETP.GE.AND P0, PT, R24, 0x2, PT ;  /* 0x000000021800780c */ /* 0x000fe20003f06270 */
[-C--:B------:R-:W-:Y:S01]  /*4b40*/  FMUL R86, R86, R14.reuse ;  /* 0x0000000e56567220 */ /* 0x080fe20000400000 */
[C---:B------:R-:W-:Y:S01]  /*4b50*/  ISETP.LT.OR P1, PT, R6.reuse, 0x1, !P3 ;  /* 0x000000010600780c */ /* 0x040fe20005f21670 */
[-C--:B------:R-:W-:Y:S01]  /*4b60*/  FMUL R85, R85, R14.reuse ;  /* 0x0000000e55557220 */ /* 0x080fe20000400000 */
[----:B------:R-:W-:Y:S01]  /*4b70*/  ISETP.LT.OR P2, PT, R6, 0x1, !P0 ;  /* 0x000000010600780c */ /* 0x000fe20004741670 */
[-C--:B------:R-:W-:Y:S01]  /*4b80*/  FMUL R84, R84, R14.reuse ;  /* 0x0000000e54547220 */ /* 0x080fe20000400000 */
[----:B------:R-:W-:Y:S01]  /*4b90*/  ISETP.LT.OR P3, PT, R6, 0x9, !P3 ;  /* 0x000000090600780c */ /* 0x000fe20005f61670 */
[-C--:B------:R-:W-:Y:S01]  /*4ba0*/  FMUL R83, R83, R14.reuse ;  /* 0x0000000e53537220 */ /* 0x080fe20000400000 */
[----:B------:R-:W-:Y:S01]  /*4bb0*/  F2FP.SATFINITE.E4M3.F32.PACK_AB_MERGE_C R87, RZ, R87, RZ ;  /* 0x00000057ff57723e */ /* 0x000fe200048070ff */
[----:B------:R-:W-:Y:S01]  /*4bc0*/  FMUL R82, R82, R14 ;  /* 0x0000000e52527220 */ /* 0x000fe20000400000 */
[----:B------:R-:W-:Y:S01]  /*4bd0*/  F2FP.SATFINITE.E4M3.F32.PACK_AB_MERGE_C R5, RZ, R86, RZ ;  /* 0x00000056ff05723e */ /* 0x000fe200048070ff */
[-C--:B------:R-:W-:Y:S01]  /*4be0*/  FMUL R81, R81, R14.reuse ;  /* 0x0000000e51517220 */ /* 0x080fe20000400000 */
[----:B------:R-:W-:Y:S01]  /*4bf0*/  F2FP.SATFINITE.E4M3.F32.PACK_AB_MERGE_C R85, RZ, R85, RZ ;  /* 0x00000055ff55723e */ /* 0x000fe200048070ff */
[-C--:B------:R-:W-:Y:S01]  /*4c00*/  FMUL R80, R80, R14.reuse ;  /* 0x0000000e50507220 */ /* 0x080fe20000400000 */
[----:B------:R-:W-:Y:S01]  /*4c10*/  ISETP.LT.OR P0, PT, R6, 0x9, !P0 ;  /* 0x000000090600780c */ /* 0x000fe20004701670 */
[----:B------:R-:W-:Y:S01]  /*4c20*/  @!P1 STG.E.U8 desc[UR20][R16.64], R87 ;  /* 0x0000005710009986 */ /* 0x000fe2000c101114 */
[C---:B------:R-:W-:Y:S01]  /*4c30*/  ISETP.GE.AND P1, PT, R24.reuse, 0x9, PT ;  /* 0x000000091800780c */ /* 0x040fe20003f26270 */
[-C--:B------:R-:W-:Y:S01]  /*4c40*/  FMUL R79, R79, R14.reuse ;  /* 0x0000000e4f4f7220 */ /* 0x080fe20000400000 */
[----:B------:R-:W-:Y:S01]  /*4c50*/  F2FP.SATFINITE.E4M3.F32.PACK_AB_MERGE_C R83, RZ, R83, RZ ;  /* 0x00000053ff53723e */ /* 0x000fe200048070ff */
[----:B------:R0:W-:Y:S01]  /*4c60*/  @!P2 STG.E.U8 desc[UR20][R16.64+0x1], R5 ;  /* 0x000001051000a986 */ /* 0x0001e2000c101114 */
[----:B------:R-:W-:Y:S01]  /*4c70*/  ISETP.GE.AND P2, PT, R24, 0xa, PT ;  /* 0x0000000a1800780c */ /* 0x000fe20003f46270 */
[----:B------:R-:W-:Y:S01]  /*4c80*/  FMUL R78, R78, R14 ;  /* 0x0000000e4e4e7220 */ /* 0x000fe20000400000 */
[----:B------:R-:W-:Y:S01]  /*4c90*/  F2FP.SATFINITE.E4M3.F32.PACK_AB_MERGE_C R23, RZ, R82, RZ ;  /* 0x00000052ff17723e */ /* 0x000fe200048070ff */
[----:B------:R-:W-:Y:S01]  /*4ca0*/  @!P3 STG.E.U8 desc[UR20][R18.64], R85 ;  /* 0x000000551200b986 */ /* 0x000fe2000c101114 */
[----:B------:R-:W-:Y:S01]  /*4cb0*/  ISETP.LT.OR P3, PT, R6, 0x1, !P1 ;  /* 0x000000010600780c */ /* 0x000fe20004f61670 */
[-C--:B------:R-:W-:Y:S01]  /*4cc0*/  FMUL R76, R76, R14.reuse ;  /* 0x0000000e4c4c7220 */ /* 0x080fe20000400000 */
[C---:B------:R-:W-:Y:S01]  /*4cd0*/  ISETP.LT.OR P5, PT, R6.reuse, 0x1, !P2 ;  /* 0x000000010600780c */ /* 0x040fe200057a1670 */
[-C--:B------:R-:W-:Y:S01]  /*4ce0*/  FMUL R77, R77, R14.reuse ;  /* 0x0000000e4d4d7220 */ /* 0x080fe20000400000 */
[----:B------:R-:W-:Y:S01]  /*4cf0*/  ISETP.LT.OR P1, PT, R6, 0x9, !P1 ;  /* 0x000000090600780c */ /* 0x000fe20004f21670 */
[-C--:B------:R-:W-:Y:S01]  /*4d00*/  FMUL R75, R75, R14.reuse ;  /* 0x0000000e4b4b7220 */ /* 0x080fe20000400000 */
[----:B------:R-:W-:Y:S01]  /*4d10*/  F2FP.SATFINITE.E4M3.F32.PACK_AB_MERGE_C R81, RZ, R81, RZ ;  /* 0x00000051ff51723e */ /* 0x000fe200048070ff */
[----:B------:R-:W-:Y:S01]  /*4d20*/  FMUL R74, R74, R14 ;  /* 0x0000000e4a4a7220 */ /* 0x000fe20000400000 */
[----:B0-----:R-:W-:Y:S01]  /*4d30*/  F2FP.SATFINITE.E4M3.F32.PACK_AB_MERGE_C R5, RZ, R84, RZ ;  /* 0x00000054ff05723e */ /* 0x001fe200048070ff */
[-C--:B------:R-:W-:Y:S01]  /*4d40*/  FMUL R72, R72, R14.reuse ;  /* 0x0000000e48487220 */ /* 0x080fe20000400000 */
[----:B------:R-:W-:Y:S01]  /*4d50*/  ISETP.LT.OR P2, PT, R6, 0x9, !P2 ;  /* 0x000000090600780c */ /* 0x000fe20005741670 */
[----:B------:R-:W-:Y:S01]  /*4d60*/  FMUL R73, R73, R14 ;  /* 0x0000000e49497220 */ /* 0x000fe20000400000 */
[----:B------:R-:W-:Y:S01]  /*4d70*/  F2FP.SATFINITE.E4M3.F32.PACK_AB_MERGE_C R25, RZ, R80, RZ ;  /* 0x00000050ff19723e */ /* 0x000fe200048070ff */
[----:B------:R0:W-:Y:S01]  /*4d80*/  @!P0 STG.E.U8 desc[UR20][R18.64+0x1], R5 ;  /* 0x0000010512008986 */ /* 0x0001e2000c101114 */
[C---:B------:R-:W-:Y:S01]  /*4d90*/  ISETP.GE.AND P0, PT, R24.reuse, 0x11, PT ;  /* 0x000000111800780c */ /* 0x040fe20003f06270 */
[-C--:B------:R-:W-:Y:S01]  /*4da0*/  FMUL R71, R71, R14.reuse ;  /* 0x0000000e47477220 */ /* 0x080fe20000400000 */
[----:B------:R-:W-:Y:S01]  /*4db0*/  F2FP.SATFINITE.E4M3.F32.PACK_AB_MERGE_C R79, RZ, R79, RZ ;  /* 0x0000004fff4f723e */ /* 0x000fe200048070ff */
[----:B------:R-:W-:Y:S01]  /*4dc0*/  @!P3 STG.E.U8 desc[UR20][R16.64+0x8], R83 ;  /* 0x000008531000b986 */ /* 0x000fe2000c101114 */
[----:B------:R-:W-:Y:S01]  /*4dd0*/  ISETP.GE.AND P3, PT, R24, 0x12, PT ;  /* 0x000000121800780c */ /* 0x000fe20003f66270 */
[-C--:B------:R-:W-:Y:S01]  /*4de0*/  FMUL R70, R70, R14.reuse ;  /* 0x0000000e46467220 */ /* 0x080fe20000400000 */
[----:B------:R-:W-:Y:S01]  /*4df0*/  F2FP.SATFINITE.E4M3.F32.PACK_AB_MERGE_C R77, RZ, R77, RZ ;  /* 0x0000004dff4d723e */ /* 0x000fe200048070ff */
[----:B------:R1:W-:Y:S01]  /*4e00*/  @!P5 STG.E.U8 desc[UR20][R16.64+0x9], R23 ;  /* 0x000009171000d986 */ /* 0x0003e2000c101114 */
[C---:B------:R-:W-:Y:S01]  /*4e10*/  ISETP.LT.OR P5, PT, R6.reuse, 0x1, !P3 ;  /* 0x000000010600780c */ /* 0x040fe20005fa1670 */
[-C--:B------:R-:W-:Y:S01]  /*4e20*/  FMUL R69, R69, R14.reuse ;  /* 0x0000000e45457220 */ /* 0x080fe20000400000 */
[C---:B------:R-:W-:Y:S01]  /*4e30*/  ISETP.LT.OR P3, PT, R6.reuse, 0x9, !P3 ;  /* 0x000000090600780c */ /* 0x040fe20005f61670 */
[----:B------:R-:W-:Y:S01]  /*4e40*/  @!P1 STG.E.U8 desc[UR20][R18.64+0x8], R81 ;  /* 0x0000085112009986 */ /* 0x000fe2000c101114 */
[----:B------:R-:W-:Y:S01]  /*4e50*/  ISETP.LT.OR P1, PT, R6, 0x1, !P0 ;  /* 0x000000010600780c */ /* 0x000fe20004721670 */
[----:B------:R-:W-:Y:S01]  /*4e60*/  FMUL R68, R68, R14 ;  /* 0x0000000e44447220 */ /* 0x000fe20000400000 */
[----:B0-----:R-:W-:Y:S01]  /*4e70*/  F2FP.SATFINITE.E4M3.F32.PACK_AB_MERGE_C R5, RZ, R78, RZ ;  /* 0x0000004eff05723e */ /* 0x001fe200048070ff */
[----:B------:R-:W-:Y:S01]  /*4e80*/  @!P2 STG.E.U8 desc[UR20][R18.64+0x9], R25 ;  /* 0x000009191200a986 */ /* 0x000fe2000c101114 */
[----:B------:R-:W-:Y:S01]  /*4e90*/  ISETP.GE.AND P2, PT, R24, 0x19, PT ;  /* 0x000000191800780c */ /* 0x000fe20003f46270 */
[-C--:B------:R-:W-:Y:S01]  /*4ea0*/  FMUL R67, R67, R14.reuse ;  /* 0x0000000e43437220 */ /* 0x080fe20000400000 */
[----:B------:R-:W-:Y:S01]  /*4eb0*/  ISETP.LT.OR P0, PT, R6, 0x9, !P0 ;  /* 0x000000090600780c */ /* 0x000fe20004701670 */
[----:B------:R-:W-:Y:S01]  /*4ec0*/  FMUL R66, R66, R14 ;  /* 0x0000000e42427220 */ /* 0x000fe20000400000 */
[----:B------:R-:W-:Y:S01]  /*4ed0*/  ISETP.LT.OR P6, PT, R6, 0x1, !P2 ;  /* 0x000000010600780c */ /* 0x000fe200057c1670 */
[----:B------:R0:W-:Y:S01]  /*4ee0*/  @!P5 STG.E.U8 desc[UR20][R16.64+0x11], R5 ;  /* 0x000011051000d986 */ /* 0x0001e2000c101114 */
[----:B-1----:R-:W-:Y:S01]  /*4ef0*/  F2FP.SATFINITE.E4M3.F32.PACK_AB_MERGE_C R23, RZ, R76, RZ ;  /* 0x0000004cff17723e */ /* 0x002fe200048070ff */
[-C--:B------:R-:W-:Y:S01]  /*4f00*/  FMUL R64, R64, R14.reuse ;  /* 0x0000000e40407220 */ /* 0x080fe20000400000 */
[----:B------:R-:W-:Y:S01]  /*4f10*/  F2FP.SATFINITE.E4M3.F32.PACK_AB_MERGE_C R75, RZ, R75, RZ ;  /* 0x0000004bff4b723e */ /* 0x000fe200048070ff */
[----:B------:R-:W-:Y:S01]  /*4f20*/  @!P1 STG.E.U8 desc[UR20][R16.64+0x10], R79 ;  /* 0x0000104f10009986 */ /* 0x000fe2000c101114 */
[----:B------:R-:W-:Y:S01]  /*4f30*/  ISETP.GE.AND P1, PT, R24, 0x1a, PT ;  /* 0x0000001a1800780c */ /* 0x000fe20003f26270 */
[-C--:B------:R-:W-:Y:S01]  /*4f40*/  FMUL R65, R65, R14.reuse ;  /* 0x0000000e41417220 */ /* 0x080fe20000400000 */
[C---:B------:R-:W-:Y:S01]  /*4f50*/  ISETP.LT.OR P2, PT, R6.reuse, 0x9, !P2 ;  /* 0x000000090600780c */ /* 0x040fe20005741670 */
[----:B------:R1:W-:Y:S01]  /*4f60*/  @!P3 STG.E.U8 desc[UR20][R18.64+0x11], R23 ;  /* 0x000011171200b986 */ /* 0x0003e2000c101114 */
[C---:B------:R-:W-:Y:S01]  /*4f70*/  ISETP.LT.OR P5, PT, R6.reuse, 0x1, !P1 ;  /* 0x000000010600780c */ /* 0x040fe20004fa1670 */
[----:B------:R-:W-:Y:S01]  /*4f80*/  FMUL R63, R63, R14 ;  /* 0x0000000e3f3f7220 */ /* 0x000fe20000400000 */
[----:B------:R-:W-:Y:S01]  /*4f90*/  ISETP.LT.OR P3, PT, R6, 0x9, !P1 ;  /* 0x000000090600780c */ /* 0x000fe20004f61670 */
[----:B------:R-:W-:Y:S01]  /*4fa0*/  @!P0 STG.E.U8 desc[UR20][R18.64+0x10], R77 ;  /* 0x0000104d12008986 */ /* 0x000fe2000c101114 */
[----:B0-----:R-:W-:Y:S01]  /*4fb0*/  F2FP.SATFINITE.E4M3.F32.PACK_AB_MERGE_C R5, RZ, R74, RZ ;  /* 0x0000004aff05723e */ /* 0x001fe200048070ff */
[-C--:B------:R-:W-:Y:S01]  /*4fc0*/  FMUL R62, R62, R14.reuse ;  /* 0x0000000e3e3e7220 */ /* 0x080fe20000400000 */
[C---:B------:R-:W-:Y:S01]  /*4fd0*/  ISETP.GE.AND P0, PT, R24.reuse, 0x21, PT ;  /* 0x000000211800780c */ /* 0x040fe20003f06270 */
[----:B------:R-:W-:Y:S01]  /*4fe0*/  @!P6 STG.E.U8 desc[UR20][R16.64+0x18], R75 ;  /* 0x0000184b1000e986 */ /* 0x000fe2000c101114 */
[----:B------:R-:W-:Y:S01]  /*4ff0*/  ISETP.GE.AND P1, PT, R24, 0x22, PT ;  /* 0x000000221800780c */ /* 0x000fe20003f26270 */
[-C--:B------:R-:W-:Y:S01]  /*5000*/  FMUL R61, R61, R14.reuse ;  /* 0x0000000e3d3d7220 */ /* 0x080fe20000400000 */
[----:B------:R-:W-:Y:S01]  /*5010*/  ISETP.LT.OR P6, PT, R6, 0x1, !P0 ;  /* 0x000000010600780c */ /* 0x000fe200047c1670 */
[----:B------:R-:W-:Y:S01]  /*5020*/  FMUL R60, R60, R14 ;  /* 0x0000000e3c3c7220 */ /* 0x000fe20000400000 */
[----:B-1----:R-:W-:Y:S01]  /*5030*/  F2FP.SATFINITE.E4M3.F32.PACK_AB_MERGE_C R23, RZ, R72, RZ ;  /* 0x00000048ff17723e */ /* 0x002fe200048070ff */
[----:B------:R0:W-:Y:S01]  /*5040*/  @!P5 STG.E.U8 desc[UR20][R16.64+0x19], R5 ;  /* 0x000019051000d986 */ /* 0x0001e2000c101114 */
[----:B------:R-:W-:Y:S01]  /*5050*/  ISETP.LT.OR P5, PT, R6, 0x1, !P1 ;  /* 0x000000010600780c */ /* 0x000fe20004fa1670 */
[-C--:B------:R-:W-:Y:S01]  /*5060*/  FMUL R59, R59, R14.reuse ;  /* 0x0000000e3b3b7220 */ /* 0x080fe20000400000 */
[----:B------:R-:W-:Y:S01]  /*5070*/  F2FP.SATFINITE.E4M3.F32.PACK_AB_MERGE_C R73, RZ, R73, RZ ;  /* 0x00000049ff49723e */ /* 0x000fe200048070ff */
[----:B------:R1:W-:Y:S01]  /*5080*/  @!P3 STG.E.U8 desc[UR20][R18.64+0x19], R23 ;  /* 0x000019171200b986 */ /* 0x0003e2000c101114 */
[----:B------:R-:W-:Y:S01]  /*5090*/  F2FP.SATFINITE.E4M3.F32.PACK_AB_MERGE_C R71, RZ, R71, RZ ;  /* 0x00000047ff47723e */ /* 0x000fe200048070ff */
[----:B------:R-:W-:Y:S01]  /*50a0*/  FMUL R58, R58, R14 ;  /* 0x0000000e3a3a7220 */ /* 0x000fe20000400000 */
[----:B------:R-:W-:Y:S01]  /*50b0*/  F2FP.SATFINITE.E4M3.F32.PACK_AB_MERGE_C R25, RZ, R70, RZ ;  /* 0x00000046ff19723e */ /* 0x000fe200048070ff */
[----:B------:R-:W-:Y:S01]  /*50c0*/  @!P2 STG.E.U8 desc[UR20][R18.64+0x18], R73 ;  /* 0x000018491200a986 */ /* 0x000fe2000c101114 */
[----:B------:R-:W-:Y:S01]  /*50d0*/  ISETP.LT.OR P3, PT, R6, 0x9, !P1 ;  /* 0x000000090600780c */ /* 0x000fe20004f61670 */
[-C--:B------:R-:W-:Y:S01]  /*50e0*/  FMUL R57, R57, R14.reuse ;  /* 0x0000000e39397220 */ /* 0x080fe20000400000 */
[----:B------:R-:W-:Y:S01]  /*50f0*/  ISETP.GE.AND P2, PT, R24, 0x29, PT ;  /* 0x000000291800780c */ /* 0x000fe20003f46270 */
[----:B------:R-:W-:Y:S01]  /*5100*/  @!P6 STG.E.U8 desc[UR20][R16.64+0x20], R71 ;  /* 0x000020471000e986 */ /* 0x000fe2000c101114 */
[----:B------:R-:W-:Y:S01]  /*5110*/  ISETP.LT.OR P0, PT, R6, 0x9, !P0 ;  /* 0x000000090600780c */ /* 0x000fe20004701670 */
[----:B------:R-:W-:Y:S01]  /*5120*/  FMUL R56, R56, R14 ;  /* 0x0000000e38387220 */ /* 0x000fe20000400000 */
[----:B------:R-:W-:Y:S01]  /*5130*/  ISETP.GE.AND P1, PT, R24, 0x2a, PT ;  /* 0x0000002a1800780c */ /* 0x000fe20003f26270 */
[----:B------:R-:W-:Y:S01]  /*5140*/  @!P5 STG.E.U8 desc[UR20][R16.64+0x21], R25 ;  /* 0x000021191000d986 */ /* 0x000fe2000c101114 */
[----:B------:R-:W-:-:S02]  /*5150*/  ISETP.LT.OR P6, PT, R6, 0x1, !P2 ;  /* 0x000000010600780c */ /* 0x000fc400057c1670 */
[C---:B------:R-:W-:Y:S02]  /*5160*/  ISETP.LT.OR P5, PT, R6.reuse, 0x1, !P1 ;  /* 0x000000010600780c */ /* 0x040fe40004fa1670 */
[----:B------:R-:W-:Y:S02]  /*5170*/  F2FP.SATFINITE.E4M3.F32.PACK_AB_MERGE_C R69, RZ, R69, RZ ;  /* 0x00000045ff45723e */ /* 0x000fe400048070ff */
[----:B0-----:R-:W-:Y:S02]  /*5180*/  F2FP.SATFINITE.E4M3.F32.PACK_AB_MERGE_C R5, RZ, R68, RZ ;  /* 0x00000044ff05723e */ /* 0x001fe400048070ff */
[----:B------:R-:W-:Y:S01]  /*5190*/  F2FP.SATFINITE.E4M3.F32.PACK_AB_MERGE_C R67, RZ, R67, RZ ;  /* 0x00000043ff43723e */ /* 0x000fe200048070ff */
[----:B------:R-:W-:Y:S01]  /*51a0*/  @!P0 STG.E.U8 desc[UR20][R18.64+0x20], R69 ;  /* 0x0000204512008986 */ /* 0x000fe2000c101114 */
[----:B-1----:R-:W-:Y:S02]  /*51b0*/  F2FP.SATFINITE.E4M3.F32.PACK_AB_MERGE_C R23, RZ, R66, RZ ;  /* 0x00000042ff17723e */ /* 0x002fe400048070ff */
[C---:B------:R-:W-:Y:S01]  /*51c0*/  ISETP.LT.OR P1, PT, R6.reuse, 0x9, !P1 ;  /* 0x000000090600780c */ /* 0x040fe20004f21670 */
[----:B------:R0:W-:Y:S01]  /*51d0*/  @!P3 STG.E.U8 desc[UR20][R18.64+0x21], R5 ;  /* 0x000021051200b986 */ /* 0x0001e2000c101114 */
[----:B------:R-:W-:-:S02]  /*51e0*/  ISETP.LT.OR P2, PT, R6, 0x9, !P2 ;  /* 0x000000090600780c */ /* 0x000fc40005741670 */
[C---:B------:R-:W-:Y:S01]  /*51f0*/  ISETP.GE.AND P3, PT, R24.reuse, 0x31, PT ;  /* 0x000000311800780c */ /* 0x040fe20003f66270 */
[----:B------:R-:W-:Y:S01]  /*5200*/  @!P6 STG.E.U8 desc[UR20][R16.64+0x28], R67 ;  /* 0x000028431000e986 */ /* 0x000fe2000c101114 */
[----:B------:R-:W-:Y:S02]  /*5210*/  ISETP.GE.AND P0, PT, R24, 0x32, PT ;  /* 0x000000321800780c */ /* 0x000fe40003f06270 */
[----:B------:R-:W-:Y:S01]  /*5220*/  F2FP.SATFINITE.E4M3.F32.PACK_AB_MERGE_C R65, RZ, R65, RZ ;  /* 0x00000041ff41723e */ /* 0x000fe200048070ff */
[----:B------:R1:W-:Y:S01]  /*5230*/  @!P5 STG.E.U8 desc[UR20][R16.64+0x29], R23 ;  /* 0x000029171000d986 */ /* 0x0003e2000c101114 */
[C---:B------:R-:W-:Y:S02]  /*5240*/  ISETP.LT.OR P5, PT, R6.reuse, 0x1, !P3 ;  /* 0x000000010600780c */ /* 0x040fe40005fa1670 */
[----:B------:R-:W-:Y:S02]  /*5250*/  ISETP.LT.OR P6, PT, R6, 0x1, !P0 ;  /* 0x000000010600780c */ /* 0x000fe400047c1670 */
[----:B0-----:R-:W-:Y:S01]  /*5260*/  F2FP.SATFINITE.E4M3.F32.PACK_AB_MERGE_C R5, RZ, R64, RZ ;  /* 0x00000040ff05723e */ /* 0x001fe200048070ff */
[----:B------:R-:W-:Y:S01]  /*5270*/  @!P2 STG.E.U8 desc[UR20][R18.64+0x28], R65 ;  /* 0x000028411200a986 */ /* 0x000fe2000c101114 */
[----:B------:R-:W-:-:S02]  /*5280*/  F2FP.SATFINITE.E4M3.F32.PACK_AB_MERGE_C R63, RZ, R63, RZ ;  /* 0x0000003fff3f723e */ /* 0x000fc400048070ff */
[----:B------:R-:W-:Y:S01]  /*5290*/  ISETP.GE.AND P2, PT, R24, 0x3a, PT ;  /* 0x0000003a1800780c */ /* 0x000fe20003f46270 */
[----:B------:R0:W-:Y:S01]  /*52a0*/  @!P1 STG.E.U8 desc[UR20][R18.64+0x29], R5 ;  /* 0x0000290512009986 */ /* 0x0001e2000c101114 */
[----:B------:R-:W-:Y:S02]  /*52b0*/  ISETP.LT.OR P1, PT, R6, 0x9, !P3 ;  /* 0x000000090600780c */ /* 0x000fe40005f21670 */
[----:B-1----:R-:W-:Y:S01]  /*52c0*/  F2FP.SATFINITE.E4M3.F32.PACK_AB_MERGE_C R23, RZ, R62, RZ ;  /* 0x0000003eff17723e */ /* 0x002fe200048070ff */
[----:B------:R-:W-:Y:S01]  /*52d0*/  @!P5 STG.E.U8 desc[UR20][R16.64+0x30], R63 ;  /* 0x0000303f1000d986 */ /* 0x000fe2000c101114 */
[----:B------:R-:W-:Y:S02]  /*52e0*/  ISETP.GE.AND P3, PT, R24, 0x39, PT ;  /* 0x000000391800780c */ /* 0x000fe40003f66270 */
[C---:B------:R-:W-:Y:S01]  /*52f0*/  ISETP.LT.OR P0, PT, R6.reuse, 0x9, !P0 ;  /* 0x000000090600780c */ /* 0x040fe20004701670 */
[----:B------:R1:W-:Y:S01]  /*5300*/  @!P6 STG.E.U8 desc[UR20][R16.64+0x31], R23 ;  /* 0x000031171000e986 */ /* 0x0003e2000c101114 */
[----:B------:R-:W-:-:S02]  /*5310*/  ISETP.LT.OR P5, PT, R6, 0x1, !P3 ;  /* 0x000000010600780c */ /* 0x000fc40005fa1670 */
[C---:B------:R-:W-:Y:S02]  /*5320*/  ISETP.LT.OR P6, PT, R6.reuse, 0x1, !P2 ;  /* 0x000000010600780c */ /* 0x040fe400057c1670 */
[C---:B------:R-:W-:Y:S02]  /*5330*/  ISETP.LT.OR P3, PT, R6.reuse, 0x9, !P3 ;  /* 0x000000090600780c */ /* 0x040fe40005f61670 */
[----:B------:R-:W-:Y:S02]  /*5340*/  ISETP.LT.OR P2, PT, R6, 0x9, !P2 ;  /* 0x000000090600780c */ /* 0x000fe40005741670 */
[----:B------:R-:W-:Y:S02]  /*5350*/  F2FP.SATFINITE.E4M3.F32.PACK_AB_MERGE_C R61, RZ, R61, RZ ;  /* 0x0000003dff3d723e */ /* 0x000fe400048070ff */
[----:B0-----:R-:W-:Y:S02]  /*5360*/  F2FP.SATFINITE.E4M3.F32.PACK_AB_MERGE_C R5, RZ, R60, RZ ;  /* 0x0000003cff05723e */ /* 0x001fe400048070ff */
[----:B------:R-:W-:Y:S01]  /*5370*/  F2FP.SATFINITE.E4M3.F32.PACK_AB_MERGE_C R59, RZ, R59, RZ ;  /* 0x0000003bff3b723e */ /* 0x000fe200048070ff */
[----:B------:R0:W-:Y:S01]  /*5380*/  @!P1 STG.E.U8 desc[UR20][R18.64+0x30], R61 ;  /* 0x0000303d12009986 */ /* 0x0001e2000c101114 */
[----:B-1----:R-:W-:-:S02]  /*5390*/  F2FP.SATFINITE.E4M3.F32.PACK_AB_MERGE_C R23, RZ, R58, RZ ;  /* 0x0000003aff17723e */ /* 0x002fc400048070ff */
[----:B------:R-:W-:Y:S01]  /*53a0*/  F2FP.SATFINITE.E4M3.F32.PACK_AB_MERGE_C R57, RZ, R57, RZ ;  /* 0x00000039ff39723e */ /* 0x000fe200048070ff */
[----:B------:R0:W-:Y:S01]  /*53b0*/  @!P0 STG.E.U8 desc[UR20][R18.64+0x31], R5 ;  /* 0x0000310512008986 */ /* 0x0001e2000c101114 */
[----:B------:R-:W-:-:S03]  /*53c0*/  F2FP.SATFINITE.E4M3.F32.PACK_AB_MERGE_C R25, RZ, R56, RZ ;  /* 0x00000038ff19723e */ /* 0x000fc600048070ff */
[----:B------:R0:W-:Y:S04]  /*53d0*/  @!P5 STG.E.U8 desc[UR20][R16.64+0x38], R59 ;  /* 0x0000383b1000d986 */ /* 0x0001e8000c101114 */
[----:B------:R0:W-:Y:S04]  /*53e0*/  @!P6 STG.E.U8 desc[UR20][R16.64+0x39], R23 ;  /* 0x000039171000e986 */ /* 0x0001e8000c101114 */
[----:B------:R0:W-:Y:S04]  /*53f0*/  @!P3 STG.E.U8 desc[UR20][R18.64+0x38], R57 ;  /* 0x000038391200b986 */ /* 0x0001e8000c101114 */
[----:B------:R0:W-:Y:S02]  /*5400*/  @!P2 STG.E.U8 desc[UR20][R18.64+0x39], R25 ;  /* 0x000039191200a986 */ /* 0x0001e4000c101114 */
.L_x_108:
[----:B------:R-:W-:Y:S05]  /*5410*/  BSYNC B0 ;  /* 0x0000000000007941 */ /* 0x000fea0003800000 */
.L_x_42:
[C---:B------:R-:W-:Y:S01]  /*5420*/  LEA R2, P0, R8.reuse, R2, 0x1 ;  /* 0x0000000208027211 */ /* 0x040fe200078008ff */
[----:B------:R-:W-:Y:S01]  /*5430*/  ULDC.64 UR6, c[0x0][0x650] ;  /* 0x0001940000067ab9 */ /* 0x000fe20000000a00 */
[----:B-----5:R-:W-:Y:S01]  /*5440*/  IMAD.U32 R4, RZ, RZ, UR12 ;  /* 0x0000000cff047e24 */ /* 0x020fe2000f8e00ff */
[----:B0-----:R-:W-:Y:S01]  /*5450*/  PRMT R16, RZ, 0x7610, R16 ;  /* 0x00007610ff107816 */ /* 0x001fe20000000010 */
[----:B------:R-:W-:Y:S01]  /*5460*/  IMAD.MOV.U32 R6, RZ, RZ, -0x1 ;  /* 0xffffffffff067424 */ /* 0x000fe200078e00ff */
[----:B------:R-:W-:Y:S01]  /*5470*/  LEA.HI.X R3, R8, R3, R0, 0x1, P0 ;  /* 0x0000000308037211 */ /* 0x000fe200000f0c00 */
[----:B------:R0:W-:Y:S01]  /*5480*/  SYNCS.ARRIVE.TRANS64.A1T0 RZ, [R4+UR23], RZ ;  /* 0x000000ff04ff79a7 */ /* 0x0001e20008100017 */
[----:B------:R-:W-:Y:S01]  /*5490*/  ISETP.GE.U32.AND P0, PT, R2, UR6, PT ;  /* 0x0000000602007c0c */ /* 0x000fe2000bf06070 */
[----:B------:R-:W-:-:S03]  /*54a0*/  IMAD.MOV.U32 R5, RZ, RZ, -0x1 ;  /* 0xffffffffff057424 */ /* 0x000fc600078e00ff */
[----:B------:R-:W-:Y:S01]  /*54b0*/  ISETP.GE.U32.AND.EX P0, PT, R3, UR7, PT, P0 ;  /* 0x0000000703007c0c */ /* 0x000fe2000bf06100 */
[----:B0-----:R-:W-:-:S12]  /*54c0*/  IMAD.MOV.U32 R4, RZ, RZ, -0x1 ;  /* 0xffffffffff047424 */ /* 0x001fd800078e00ff */
[----:B------:R-:W-:Y:S05]  /*54d0*/  @P0 BRA `(.L_x_109) ;  /* 0x0000000400600947 */ /* 0x000fea0003800000 */
[----:B------:R-:W0:Y:S01]  /*54e0*/  S2R R28, SR_CTAID.X ;  /* 0x00000000001c7919 */ /* 0x000e220000002500 */
[----:B--234-:R-:W2:Y:S01]  /*54f0*/  LDC.64 R22, c[0x0][0x628] ;  /* 0x00018a00ff167b82 */ /* 0x01cea20000000a00 */
[----:B------:R-:W-:Y:S01]  /*5500*/  ULDC UR6, c[0x0][0x150] ;  /* 0x0000540000067ab9 */ /* 0x000fe20000000800 */
[----:B-1----:R-:W-:Y:S01]  /*5510*/  IMAD.MOV.U32 R18, RZ, RZ, R2 ;  /* 0x000000ffff127224 */ /* 0x002fe200078e0002 */
[----:B------:R-:W1:Y:S01]  /*5520*/  S2R R30, SR_CTAID.Y ;  /* 0x00000000001e7919 */ /* 0x000e620000002600 */
[----:B------:R-:W-:-:S04]  /*5530*/  IMAD.MOV.U32 R19, RZ, RZ, R3 ;  /* 0x000000ffff137224 */ /* 0x000fc800078e0003 */
[----:B------:R-:W3:Y:S08]  /*5540*/  LDC R31, c[0x0][0x144] ;  /* 0x00005100ff1f7b82 */ /* 0x000ef00000000800 */
[----:B------:R-:W4:Y:S08]  /*5550*/  LDC R6, c[0x0][0x630] ;  /* 0x00018c00ff067b82 */ /* 0x000f300000000800 */
[----:B------:R-:W1:Y:S01]  /*5560*/  LDC.64 R26, c[0x0][0x620] ;  /* 0x00018800ff1a7b82 */ /* 0x000e620000000a00 */
[----:B--2---:R-:W-:-:S04]  /*5570*/  ISETP.NE.U32.AND P0, PT, R22, RZ, PT ;  /* 0x000000ff1600720c */ /* 0x004fc80003f05070 */
[----:B------:R-:W-:Y:S02]  /*5580*/  ISETP.NE.AND.EX P0, PT, R23, RZ, PT, P0 ;  /* 0x000000ff1700720c */ /* 0x000fe40003f05300 */
[----:B0-----:R-:W-:-:S05]  /*5590*/  I2FP.F32.U32 R4, R28 ;  /* 0x0000001c00047245 */ /* 0x001fca0000201000 */
[----:B------:R-:W-:-:S04]  /*55a0*/  FMUL R4, R4, UR6 ;  /* 0x0000000604047c20 */ /* 0x000fc80008400000 */
[----:B------:R0:W2:Y:S02]  /*55b0*/  F2I.U32.TRUNC.NTZ R29, R4 ;  /* 0x00000004001d7305 */ /* 0x0000a4000020f000 */
[----:B---34-:R-:W-:Y:S05]  /*55c0*/  @!P0 BRA `(.L_x_110) ;  /* 0x0000000000288947 */ /* 0x018fea0003800000 */
[----:B------:R-:W3:Y:S02]  /*55d0*/  LDC R5, c[0x0][0x634] ;  /* 0x00018d00ff057b82 */ /* 0x000ee40000000800 */
[----:B---3--:R-:W-:-:S05]  /*55e0*/  IADD3 R19, P0, R2, R5, RZ ;  /* 0x0000000502137210 */ /* 0x008fca0007f1e0ff */
[----:B------:R-:W-:-:S04]  /*55f0*/  IMAD.X R25, RZ, RZ, R3, P0 ;  /* 0x000000ffff197224 */ /* 0x000fc800000e0603 */
[----:B0-----:R-:W-:-:S04]  /*5600*/  IMAD.WIDE.U32 R4, R25, R22, RZ ;  /* 0x0000001619047225 */ /* 0x001fc800078e00ff */
[----:B------:R-:W-:-:S04]  /*5610*/  IMAD.WIDE.U32 R16, P0, R19, R23, R4 ;  /* 0x0000001713107225 */ /* 0x000fc80007800004 */
[----:B------:R-:W-:-:S04]  /*5620*/  IMAD.WIDE.U32 R4, R19, R22, RZ ;  /* 0x0000001613047225 */ /* 0x000fc800078e00ff */
[----:B------:R-:W-:Y:S01]  /*5630*/  IMAD.X R19, RZ, RZ, RZ, P0 ;  /* 0x000000ffff137224 */ /* 0x000fe200000e06ff */
[----:B------:R-:W-:Y:S01]  /*5640*/  IADD3 RZ, P0, R5, R16, RZ ;  /* 0x0000001005ff7210 */ /* 0x000fe20007f1e0ff */
[----:B------:R-:W-:-:S04]  /*5650*/  IMAD.MOV.U32 R18, RZ, RZ, R17 ;  /* 0x000000ffff127224 */ /* 0x000fc800078e0011 */
[----:B------:R-:W-:-:S08]  /*5660*/  IMAD.WIDE.U32.X R18, R25, R23, R18, P0 ;  /* 0x0000001719127225 */ /* 0x000fd000000e0412 */
.L_x_110:
[-CC-:B------:R-:W-:Y:S01]  /*5670*/  SHF.R.U64 R24, R18, R6.reuse, R19.reuse ;  /* 0x0000000612187219 */ /* 0x180fe20000001213 */
[----:B------:R-:W3:Y:S01]  /*5680*/  LDC.64 R34, c[0x0][0x640] ;  /* 0x00019000ff227b82 */ /* 0x000ee20000000a00 */
[----:B0-----:R-:W-:Y:S01]  /*5690*/  SHF.R.U32.HI R4, RZ, R6, R19 ;  /* 0x00000006ff047219 */ /* 0x001fe20000011613 */
[----:B--2---:R-:W-:Y:S01]  /*56a0*/  IMAD.MOV R29, RZ, RZ, -R29 ;  /* 0x000000ffff1d7224 */ /* 0x004fe200078e0a1d */
[----:B------:R-:W-:Y:S01]  /*56b0*/  IADD3 R17, P0, RZ, -R24, RZ ;  /* 0x80000018ff117210 */ /* 0x000fe20007f1e0ff */
[----:B------:R-:W-:Y:S01]  /*56c0*/  ULDC UR6, c[0x0][0x154] ;  /* 0x0000550000067ab9 */ /* 0x000fe20000000800 */
[----:B------:R-:W-:Y:S02]  /*56d0*/  IMAD.MOV.U32 R19, RZ, RZ, 0x1 ;  /* 0x00000001ff137424 */ /* 0x000fe400078e00ff */
[----:B------:R-:W-:Y:S01]  /*56e0*/  IMAD R29, R31, R29, R28 ;  /* 0x0000001d1f1d7224 */ /* 0x000fe200078e021c */
[----:B------:R-:W0:Y:S01]  /*56f0*/  LDC R16, c[0x0][0x618] ;  /* 0x00018600ff107b82 */ /* 0x000e220000000800 */
[----:B------:R-:W-:-:S04]  /*5700*/  IMAD.X R5, RZ, RZ, ~R4, P0 ;  /* 0x000000ffff057224 */ /* 0x000fc800000e0e04 */
[-C--:B-1----:R-:W-:Y:S02]  /*5710*/  IMAD R6, R5, R26.reuse, RZ ;  /* 0x0000001a05067224 */ /* 0x082fe400078e02ff */
[C---:B------:R-:W-:Y:S01]  /*5720*/  IMAD.WIDE.U32 R4, R17.reuse, R26, R2 ;  /* 0x0000001a11047225 */ /* 0x040fe200078e0002 */
[----:B------:R-:W1:Y:S03]  /*5730*/  LDC R18, c[0x0][0x608] ;  /* 0x00018200ff127b82 */ /* 0x000e660000000800 */
[----:B------:R-:W-:Y:S01]  /*5740*/  IMAD R17, R17, R27, R6 ;  /* 0x0000001b11117224 */ /* 0x000fe200078e0206 */
[----:B------:R-:W-:-:S03]  /*5750*/  I2FP.F32.U32 R6, R30 ;  /* 0x0000001e00067245 */ /* 0x000fc60000201000 */
[----:B------:R-:W-:Y:S01]  /*5760*/  IMAD.IADD R5, R5, 0x1, R17 ;  /* 0x0000000105057824 */ /* 0x000fe200078e0211 */
[----:B------:R-:W2:Y:S01]  /*5770*/  LDC R32, c[0x0][0x658] ;  /* 0x00019600ff207b82 */ /* 0x000ea20000000800 */
[----:B---3--:R-:W-:Y:S01]  /*5780*/  ISETP.NE.U32.AND P0, PT, R34, RZ, PT ;  /* 0x000000ff2200720c */ /* 0x008fe20003f05070 */
[----:B------:R-:W-:-:S03]  /*5790*/  IMAD.MOV.U32 R17, RZ, RZ, -0x1 ;  /* 0xffffffffff117424 */ /* 0x000fc600078e00ff */
[----:B------:R-:W-:-:S03]  /*57a0*/  ISETP.NE.AND.EX P0, PT, R35, RZ, PT, P0 ;  /* 0x000000ff2300720c */ /* 0x000fc60003f05300 */
[----:B------:R-:W3:Y:S01]  /*57b0*/  LDC R27, c[0x0][0x148] ;  /* 0x00005200ff1b7b82 */ /* 0x000ee20000000800 */
[-CC-:B0-----:R-:W-:Y:S02]  /*57c0*/  SHF.R.U64 R22, R4, R16.reuse, R5.reuse ;  /* 0x0000001004167219 */ /* 0x181fe40000001205 */
[----:B------:R-:W-:Y:S01]  /*57d0*/  SHF.R.U32.HI R5, RZ, R16, R5 ;  /* 0x00000010ff057219 */ /* 0x000fe20000011605 */
[----:B------:R-:W-:-:S04]  /*57e0*/  FMUL R16, R6, UR6 ;  /* 0x0000000606107c20 */ /* 0x000fc80008400000 */
[----:B------:R-:W0:Y:S01]  /*57f0*/  LDC R28, c[0x0][0x600] ;  /* 0x00018000ff1c7b82 */ /* 0x000e220000000800 */
[----:B------:R4:W0:Y:S01]  /*5800*/  F2I.U32.TRUNC.NTZ R25, R16 ;  /* 0x0000001000197305 */ /* 0x000822000020f000 */
[-CC-:B-1----:R-:W-:Y:S02]  /*5810*/  SHF.R.U64 R6, R22, R18.reuse, R5.reuse ;  /* 0x0000001216067219 */ /* 0x182fe40000001205 */
[----:B------:R-:W-:-:S04]  /*5820*/  SHF.R.U32.HI R5, RZ, R18, R5 ;  /* 0x00000012ff057219 */ /* 0x000fc80000011605 */
[----:B------:R-:W1:Y:S01]  /*5830*/  LDC R33, c[0x0][0x648] ;  /* 0x00019200ff217b82 */ /* 0x000e620000000800 */
[-CC-:B--2---:R-:W-:Y:S02]  /*5840*/  SHF.R.U64 R26, R6, R32.reuse, R5.reuse ;  /* 0x00000020061a7219 */ /* 0x184fe40000001205 */
[-C--:B------:R-:W-:Y:S02]  /*5850*/  SHF.L.U32 R17, R17, R32.reuse, RZ ;  /* 0x0000002011117219 */ /* 0x080fe400000006ff */
[-C--:B------:R-:W-:Y:S01]  /*5860*/  SHF.R.U32.HI R5, RZ, R32.reuse, R5 ;  /* 0x00000020ff057219 */ /* 0x080fe20000011605 */
[----:B------:R-:W-:Y:S01]  /*5870*/  IMAD.MOV.U32 R4, RZ, RZ, R26 ;  /* 0x000000ffff047224 */ /* 0x000fe200078e001a */
[----:B------:R-:W-:Y:S01]  /*5880*/  SHF.L.U32 R32, R19, R32, RZ ;  /* 0x0000002013207219 */ /* 0x000fe200000006ff */
[----:B------:R-:W2:Y:S01]  /*5890*/  LDC R36, c[0x0][0x638] ;  /* 0x00018e00ff247b82 */ /* 0x000ea20000000800 */
[----:B------:R-:W-:-:S07]  /*58a0*/  LOP3.LUT R31, RZ, R17, RZ, 0x33, !PT ;  /* 0x00000011ff1f7212 */ /* 0x000fce00078e33ff */
[----:B------:R-:W0:Y:S01]  /*58b0*/  LDC R37, c[0x0][0x610] ;  /* 0x00018400ff257b82 */ /* 0x000e220000000800 */
[----:B----4-:R-:W-:Y:S05]  /*58c0*/  @!P0 BRA `(.L_x_111) ;  /* 0x0000000000288947 */ /* 0x010fea0003800000 */
[----:B------:R-:W4:Y:S02]  /*58d0*/  LDC R19, c[0x0][0x64c] ;  /* 0x00019300ff137b82 */ /* 0x000f240000000800 */
[----:B----4-:R-:W-:-:S05]  /*58e0*/  IADD3 R19, P0, R26, R19, RZ ;  /* 0x000000131a137210 */ /* 0x010fca0007f1e0ff */
        /* <DEDUP_REMOVED lines=8> */
.L_x_111:
[----:B-1----:R-:W-:Y:S01]  /*5970*/  SHF.R.U64 R4, R4, R33, R5 ;  /* 0x0000002104047219 */ /* 0x002fe20000001205 */
[----:B0-----:R-:W-:Y:S01]  /*5980*/  VIADD R19, R28, 0xffffffff ;  /* 0xffffffff1c137836 */ /* 0x001fe20000000000 */
[----:B------:R-:W-:Y:S01]  /*5990*/  LOP3.LUT R17, R6, R31, RZ, 0xc0, !PT ;  /* 0x0000001f06117212 */ /* 0x000fe200078ec0ff */
[----:B------:R-:W-:Y:S02]  /*59a0*/  IMAD.MOV R25, RZ, RZ, -R25 ;  /* 0x000000ffff197224 */ /* 0x000fe400078e0a19 */
[----:B------:R-:W-:Y:S02]  /*59b0*/  IMAD.MOV R5, RZ, RZ, -R4 ;  /* 0x000000ffff057224 */ /* 0x000fe400078e0a04 */
[----:B------:R-:W-:Y:S01]  /*59c0*/  IMAD R6, R32, R4, R17 ;  /* 0x0000000420067224 */ /* 0x000fe200078e0211 */
[----:B------:R-:W-:Y:S01]  /*59d0*/  LOP3.LUT R17, R22, R19, RZ, 0xc0, !PT ;  /* 0x0000001316117212 */ /* 0x000fe200078ec0ff */
[----:B---3--:R-:W-:Y:S02]  /*59e0*/  @P4 IMAD R29, R27, R25, R30 ;  /* 0x000000191b1d4224 */ /* 0x008fe400078e021e */
[----:B--2---:R-:W-:-:S02]  /*59f0*/  IMAD R4, R5, R36, R26 ;  /* 0x0000002405047224 */ /* 0x004fc400078e021a */
[----:B------:R-:W-:Y:S02]  /*5a00*/  IMAD R6, R6, R37, R29 ;  /* 0x0000002506067224 */ /* 0x000fe400078e021d */
[----:B------:R-:W-:Y:S02]  /*5a10*/  IMAD R5, R4, R28, R17 ;  /* 0x0000001c04057224 */ /* 0x000fe400078e0211 */
[----:B------:R-:W-:-:S03]  /*5a20*/  IMAD.MOV.U32 R16, RZ, RZ, 0x1 ;  /* 0x00000001ff107424 */ /* 0x000fc600078e00ff */
[----:B------:R-:W-:Y:S02]  /*5a30*/  SEL R4, R5, R6, !P4 ;  /* 0x0000000605047207 */ /* 0x000fe40006000000 */
[----:B------:R-:W-:Y:S01]  /*5a40*/  SEL R6, R6, R5, !P4 ;  /* 0x0000000506067207 */ /* 0x000fe20006000000 */
[----:B------:R-:W-:-:S07]  /*5a50*/  IMAD.MOV.U32 R5, RZ, RZ, R24 ;  /* 0x000000ffff057224 */ /* 0x000fce00078e0018 */
.L_x_109:
[----:B------:R-:W-:Y:S02]  /*5a60*/  LOP3.LUT P0, RZ, R16, 0xff, RZ, 0xc0, !PT ;  /* 0x000000ff10ff7812 */ /* 0x000fe4000780c0ff */
[----:B------:R-:W-:-:S11]  /*5a70*/  LOP3.LUT R89, R89, 0x1, RZ, 0x3c, !PT ;  /* 0x0000000159597812 */ /* 0x000fd600078e3cff */
[----:B------:R-:W-:Y:S05]  /*5a80*/  @P0 BRA `(.L_x_112) ;  /* 0xffffffbc006c0947 */ /* 0x000fea000383ffff */
[----:B------:R-:W-:Y:S05]  /*5a90*/  EXIT ;  /* 0x000000000000794d */ /* 0x000fea0003800000 */
.L_x_18:
[----:B------:R-:W-:-:S08]  /*5aa0*/  ISETP.NE.AND P0, PT, R18, RZ, PT ;  /* 0x000000ff1200720c */ /* 0x000fd00003f05270 */
[----:B--23-5:R-:W0:-:S00]  /*5ab0*/  USETMAXREG.DEALLOC.CTAPOOL 0x28 ;  /* 0x00000028000079c8 */ /* 0x02ce0000080e0500 */
[----:B------:R-:W-:Y:S05]  /*5ac0*/  @P0 EXIT ;  /* 0x000000000000094d */ /* 0x000fea0003800000 */
[----:B0-----:R-:W-:Y:S01]  /*5ad0*/  LOP3.LUT P0, RZ, R20, 0xff, RZ, 0xc0, !PT ;  /* 0x000000ff14ff7812 */ /* 0x001fe2000780c0ff */
[----:B------:R-:W-:Y:S02]  /*5ae0*/  IMAD.MOV.U32 R12, RZ, RZ, 0x1 ;  /* 0x00000001ff0c7424 */ /* 0x000fe400078e00ff */
[----:B------:R-:W-:-:S10]  /*5af0*/  IMAD.MOV.U32 R15, RZ, RZ, RZ ;  /* 0x000000ffff0f7224 */ /* 0x000fd400078e00ff */
[----:B------:R-:W-:Y:S05]  /*5b00*/  @!P0 BRA `(.L_x_113) ;  /* 0x0000000c00748947 */ /* 0x000fea0003800000 */
[----:B------:R-:W0:Y:S01]  /*5b10*/  S2UR UR9, SR_CgaCtaId ;  /* 0x00000000000979c3 */ /* 0x000e220000008800 */
[----:B------:R-:W-:Y:S01]  /*5b20*/  UMOV UR14, 0x1 ;  /* 0x00000001000e7882 */ /* 0x000fe20000000000 */
[----:B------:R-:W-:Y:S01]  /*5b30*/  LOP3.LUT P0, RZ, R11, 0x1f, RZ, 0xc0, !PT ;  /* 0x0000001f0bff7812 */ /* 0x000fe2000780c0ff */
[----:B------:R-:W-:Y:S01]  /*5b40*/  ULDC UR5, c[0x0][0x658] ;  /* 0x0001960000057ab9 */ /* 0x000fe20000000800 */
[----:B------:R-:W-:Y:S01]  /*5b50*/  UMOV UR7, 0xffffffff ;  /* 0xffffffff00077882 */ /* 0x000fe20000000000 */
[----:B------:R-:W-:Y:S01]  /*5b60*/  BSSY B0, `(.L_x_113) ;  /* 0x00000d7000007945 */ /* 0x000fe20003800000 */
[----:B------:R-:W-:Y:S01]  /*5b70*/  USHF.L.U32 UR7, UR7, UR5, URZ ;  /* 0x0000000507077299 */ /* 0x000fe2000800063f */
[C---:B------:R-:W-:Y:S01]  /*5b80*/  ISETP.NE.AND P2, PT, R10.reuse, RZ, PT ;  /* 0x000000ff0a00720c */ /* 0x040fe20003f45270 */
[----:B------:R-:W-:Y:S01]  /*5b90*/  IMAD.MOV.U32 R14, RZ, RZ, 0x1 ;  /* 0x00000001ff0e7424 */ /* 0x000fe200078e00ff */
[----:B------:R-:W-:Y:S01]  /*5ba0*/  ISETP.NE.OR P0, PT, R10, RZ, !P0 ;  /* 0x000000ff0a00720c */ /* 0x000fe20004705670 */
[----:B------:R-:W-:Y:S01]  /*5bb0*/  IMAD.MOV.U32 R12, RZ, RZ, 0x1 ;  /* 0x00000001ff0c7424 */ /* 0x000fe200078e00ff */
[----:B------:R-:W-:Y:S01]  /*5bc0*/  LOP3.LUT R13, R7, 0x2, RZ, 0xfc, !PT ;  /* 0x00000002070d7812 */ /* 0x000fe200078efcff */
[----:B------:R-:W-:Y:S01]  /*5bd0*/  IMAD.MOV.U32 R15, RZ, RZ, RZ ;  /* 0x000000ffff0f7224 */ /* 0x000fe200078e00ff */
[----:B------:R-:W-:Y:S01]  /*5be0*/  ULDC UR4, c[0x0][0x600] ;  /* 0x0001800000047ab9 */ /* 0x000fe20000000800 */
[----:B------:R-:W-:Y:S01]  /*5bf0*/  UMOV UR19, 0x1111 ;  /* 0x0000111100137882 */ /* 0x000fe20000000000 */
[----:B------:R-:W-:-:S02]  /*5c00*/  UIADD3 UR25, UR13, 0x1, URZ ;  /* 0x000000010d197890 */ /* 0x000fc4000fffe03f */
[----:B------:R-:W-:Y:S02]  /*5c10*/  UIADD3 UR4, UR4, -0x1, URZ ;  /* 0xffffffff04047890 */ /* 0x000fe4000fffe03f */
[----:B------:R-:W-:Y:S02]  /*5c20*/  USHF.L.U32 UR5, UR14, UR5, URZ ;  /* 0x000000050e057299 */ /* 0x000fe4000800063f */
[----:B------:R-:W-:Y:S01]  /*5c30*/  ULOP3.LUT UR7, URZ, UR7, URZ, 0x33, !UPT ;  /* 0x000000073f077292 */ /* 0x000fe2000f8e333f */
[----:B------:R-:W-:Y:S01]  /*5c40*/  ULDC.64 UR26, c[0x0][0x198] ;  /* 0x00006600001a7ab9 */ /* 0x000fe20000000a00 */
[----:B0-----:R-:W-:Y:S02]  /*5c50*/  USHF.R.U32.HI UR28, URZ, 0x2, UR9 ;  /* 0x000000023f1c7899 */ /* 0x001fe40008011609 */
[----:B------:R-:W-:Y:S02]  /*5c60*/  ULOP3.LUT UR8, UR9, 0x3, URZ, 0xc0, !UPT ;  /* 0x0000000309087892 */ /* 0x000fe4000f8ec03f */
[----:B------:R-:W-:-:S02]  /*5c70*/  USHF.L.U32 UR6, UR9, 0x4, URZ ;  /* 0x0000000409067899 */ /* 0x000fc4000800063f */
[----:B------:R-:W-:Y:S02]  /*5c80*/  USHF.L.U32 UR29, UR9, 0xb, URZ ;  /* 0x0000000b091d7899 */ /* 0x000fe4000800063f */
[----:B------:R-:W-:Y:S02]  /*5c90*/  ULOP3.LUT UR9, UR9, 0xfffffffc, URZ, 0xc0, !UPT ;  /* 0xfffffffc09097892 */ /* 0x000fe4000f8ec03f */
[----:B------:R-:W-:Y:S02]  /*5ca0*/  UISETP.GT.U32.AND UP0, UPT, UR8, 0xffff, UPT ;  /* 0x0000ffff0800788c */ /* 0x000fe4000bf04070 */
[----:B------:R-:W-:Y:S02]  /*5cb0*/  ULOP3.LUT UR11, UR9, 0x1, URZ, 0xfc, !UPT ;  /* 0x00000001090b7892 */ /* 0x000fe4000f8efc3f */
[----:B------:R-:W-:Y:S02]  /*5cc0*/  ULOP3.LUT UR12, UR9, 0x2, URZ, 0xfc, !UPT ;  /* 0x00000002090c7892 */ /* 0x000fe4000f8efc3f */
[----:B------:R-:W-:-:S02]  /*5cd0*/  USHF.L.U32 UR10, UR14, UR9, URZ ;  /* 0x000000090e0a7299 */ /* 0x000fc4000800063f */
[----:B------:R-:W-:Y:S02]  /*5ce0*/  ULOP3.LUT UR9, UR9, 0x3, URZ, 0xfc, !UPT ;  /* 0x0000000309097892 */ /* 0x000fe4000f8efc3f */
[----:B------:R-:W-:Y:S02]  /*5cf0*/  USHF.L.U32 UR11, UR14, UR11, URZ ;  /* 0x0000000b0e0b7299 */ /* 0x000fe4000800063f */
[----:B------:R-:W-:Y:S02]  /*5d00*/  USHF.L.U32 UR12, UR14, UR12, URZ ;  /* 0x0000000c0e0c7299 */ /* 0x000fe4000800063f */
[----:B------:R-:W-:Y:S02]  /*5d10*/  USEL UR8, UR8, 0xffff, !UP0 ;  /* 0x0000ffff08087887 */ /* 0x000fe4000c000000 */
[----:B------:R-:W-:Y:S02]  /*5d20*/  USHF.L.U32 UR9, UR14, UR9, URZ ;  /* 0x000000090e097299 */ /* 0x000fe4000800063f */
[----:B------:R-:W-:-:S02]  /*5d30*/  ULOP3.LUT UR10, UR12, UR10, UR11, 0xfe, !UPT ;  /* 0x0000000a0c0a7292 */ /* 0x000fc4000f8efe0b */
[----:B------:R-:W-:Y:S02]  /*5d40*/  ULOP3.LUT UR8, UR8, 0xffff, URZ, 0xc0, !UPT ;  /* 0x0000ffff08087892 */ /* 0x000fe4000f8ec03f */
[----:B------:R-:W-:Y:S02]  /*5d50*/  ULOP3.LUT UR6, UR6, 0x30, URZ, 0xc0, !UPT ;  /* 0x0000003006067892 */ /* 0x000fe4000f8ec03f */
[----:B------:R-:W-:Y:S02]  /*5d60*/  ULOP3.LUT UR18, UR10, UR9, URZ, 0xfc, !UPT ;  /* 0x000000090a127292 */ /* 0x000fe4000f8efc3f */
[----:B------:R-:W-:-:S12]  /*5d70*/  USHF.L.U32 UR19, UR19, UR8, URZ ;  /* 0x0000000813137299 */ /* 0x000fd8000800063f */
.L_x_125:
[----:B------:R-:W-:-:S03]  /*5d80*/  UMOV UR8, 0xffffffff ;  /* 0xffffffff00087882 */ /* 0x000fc60000000000 */
[----:B------:R-:W-:Y:S05]  /*5d90*/  BRA.DIV UR8, `(.L_x_114) ;  /* 0x0000001608587947 */ /* 0x000fea000b800000 */
[----:B------:R-:W-:-:S13]  /*5da0*/  ELECT P1, URZ, PT ;  /* 0x00000000003f782f */ /* 0x000fda0003820000 */
.L_x_148:
[----:B------:R-:W0:Y:S01]  /*5db0*/  LDC R10, c[0x0][0x28c] ;  /* 0x0000a300ff0a7b82 */ /* 0x000e220000000800 */
[----:B------:R-:W-:Y:S01]  /*5dc0*/  BSSY B1, `(.L_x_115) ;  /* 0x000003c000017945 */ /* 0x000fe20003800000 */
[----:B0-----:R-:W-:-:S13]  /*5dd0*/  ISETP.LT.OR P1, PT, R10, 0x1, !P1 ;  /* 0x000000010a00780c */ /* 0x001fda0004f21670 */
[----:B------:R-:W-:Y:S05]  /*5de0*/  @P1 BRA `(.L_x_116) ;  /* 0x0000000000e41947 */ /* 0x000fea0003800000 */
[----:B------:R-:W-:Y:S01]  /*5df0*/  LEA R10, R6, UR28, 0x2 ;  /* 0x0000001c060a7c11 */ /* 0x000fe2000f8e10ff */
[----:B------:R-:W-:Y:S01]  /*5e00*/  IMAD.MOV.U32 R18, RZ, RZ, RZ ;  /* 0x000000ffff127224 */ /* 0x000fe200078e00ff */
[----:B------:R-:W-:Y:S01]  /*5e10*/  LEA R16, R4, UR6, 0x6 ;  /* 0x0000000604107c11 */ /* 0x000fe2000f8e30ff */
[----:B------:R-:W-:Y:S02]  /*5e20*/  IMAD.U32 R20, RZ, RZ, UR25 ;  /* 0x00000019ff147e24 */ /* 0x000fe4000f8e00ff */
[----:B------:R-:W-:Y:S02]  /*5e30*/  IMAD.MOV.U32 R4, RZ, RZ, R12 ;  /* 0x000000ffff047224 */ /* 0x000fe400078e000c */
[----:B------:R-:W-:Y:S02]  /*5e40*/  IMAD.MOV.U32 R6, RZ, RZ, R15 ;  /* 0x000000ffff067224 */ /* 0x000fe400078e000f */
[----:B------:R-:W-:-:S07]  /*5e50*/  IMAD.SHL.U32 R17, R10, 0x10, RZ ;  /* 0x000000100a117824 */ /* 0x000fce00078e00ff */
.L_x_120:
[----:B------:R-:W0:Y:S01]  /*5e60*/  S2R R11, SR_CgaCtaId ;  /* 0x00000000000b7919 */ /* 0x000e220000008800 */
[----:B------:R-:W-:-:S04]  /*5e70*/  MOV R10, 0x400 ;  /* 0x00000400000a7802 */ /* 0x000fc80000000f00 */
[----:B0-----:R-:W-:Y:S02]  /*5e80*/  LEA R21, R11, R10, 0x18 ;  /* 0x0000000a0b157211 */ /* 0x001fe400078ec0ff */
[----:B------:R-:W-:Y:S01]  /*5e90*/  SHF.L.U32 R10, R4, 0x1f, RZ ;  /* 0x0000001f040a7819 */ /* 0x000fe200000006ff */
[----:B------:R-:W0:Y:S02]  /*5ea0*/  @!P2 LDC R11, c[0x0][0x500] ;  /* 0x00014000ff0bab82 */ /* 0x000e240000000800 */
[----:B------:R-:W-:-:S04]  /*5eb0*/  IMAD R19, R6, 0x8, R21 ;  /* 0x0000000806137824 */ /* 0x000fc800078e0215 */
[----:B------:R-:W1:Y:S02]  /*5ec0*/  SYNCS.PHASECHK.TRANS64.TRYWAIT P1, [R19+URZ+0x70], R10 ;  /* 0x0000700a130075a7 */ /* 0x000e64000802017f */
[----:B-1----:R-:W-:Y:S05]  /*5ed0*/  @!P1 BRA `(.L_x_117) ;  /* 0x0000001400289947 */ /* 0x002fea0003800000 */
.L_x_149:
[----:B-1----:R-:W-:Y:S01]  /*5ee0*/  PRMT R10, R13, 0x9910, RZ ;  /* 0x000099100d0a7816 */ /* 0x002fe200000000ff */
[----:B0-----:R0:W-:Y:S03]  /*5ef0*/  @!P2 SYNCS.ARRIVE.TRANS64 RZ, [R19+URZ], R11 ;  /* 0x0000000b13ffa9a7 */ /* 0x0011e6000800003f */
[----:B------:R-:W-:-:S13]  /*5f00*/  ISETP.NE.AND P1, PT, R10, 0x2, PT ;  /* 0x000000020a00780c */ /* 0x000fda0003f25270 */
[----:B0-----:R-:W-:Y:S05]  /*5f10*/  @P1 BRA `(.L_x_118) ;  /* 0x0000000000041947 */ /* 0x001fea0003800000 */
[----:B------:R-:W-:Y:S01]  /*5f20*/  BPT.TRAP 0x1 ;  /* 0x000000040000795c */ /* 0x000fe20000300000 */
.L_x_118:
[----:B------:R-:W-:Y:S05]  /*5f30*/  @P0 BRA `(.L_x_119) ;  /* 0x0000000000040947 */ /* 0x000fea0003800000 */
[----:B------:R-:W-:Y:S01]  /*5f40*/  BPT.TRAP 0x1 ;  /* 0x000000040000795c */ /* 0x000fe20000300000 */
.L_x_119:
[----:B------:R-:W-:Y:S01]  /*5f50*/  R2UR UR8, R6 ;  /* 0x00000000060872ca */ /* 0x000fe200000e0000 */
[----:B------:R-:W-:Y:S01]  /*5f60*/  VIADD R20, R20, 0xffffffff ;  /* 0xffffffff14147836 */ /* 0x000fe20000000000 */
[----:B------:R-:W-:Y:S01]  /*5f70*/  R2UR UR22, R21 ;  /* 0x00000000151672ca */ /* 0x000fe200000e0000 */
[----:B------:R-:W-:Y:S01]  /*5f80*/  UIADD3 UR14, UP0, UR26, 0xf0, URZ ;  /* 0x000000f01a0e7890 */ /* 0x000fe2000ff1e03f */
[----:B------:R-:W-:Y:S01]  /*5f90*/  R2UR UR23, R17 ;  /* 0x00000000111772ca */ /* 0x000fe200000e0000 */
[----:B------:R-:W-:Y:S01]  /*5fa0*/  UIADD3 UR32, UP1, UR26, 0x1f0, URZ ;  /* 0x000001f01a207890 */ /* 0x000fe2000ff3e03f */
[----:B------:R-:W-:Y:S01]  /*5fb0*/  R2UR UR9, R19 ;  /* 0x00000000130972ca */ /* 0x000fe200000e0000 */
[----:B------:R-:W-:Y:S01]  /*5fc0*/  UIADD3.X UR15, URZ, UR27, URZ, UP0, !UPT ;  /* 0x0000001b3f0f7290 */ /* 0x000fe200087fe43f */
[----:B------:R-:W-:Y:S01]  /*5fd0*/  R2UR UR10, R18 ;  /* 0x00000000120a72ca */ /* 0x000fe200000e0000 */
[----:B------:R-:W-:Y:S01]  /*5fe0*/  UPRMT UR20, URZ, 0x5410, UR19 ;  /* 0x000054103f147896 */ /* 0x000fe20008000013 */
[----:B------:R-:W-:Y:S01]  /*5ff0*/  R2UR UR12, R5 ;  /* 0x00000000050c72ca */ /* 0x000fe200000e0000 */
[----:B------:R-:W-:Y:S01]  /*6000*/  VIADD R6, R6, 0x1 ;  /* 0x0000000106067836 */ /* 0x000fe20000000000 */
[----:B------:R-:W-:Y:S01]  /*6010*/  R2UR UR24, R16 ;  /* 0x00000000101872ca */ /* 0x000fe200000e0000 */
[----:B------:R-:W-:Y:S01]  /*6020*/  USHF.L.U32 UR8, UR8, 0xd, URZ ;  /* 0x0000000d08087899 */ /* 0x000fe2000800063f */
[----:B------:R-:W-:Y:S01]  /*6030*/  ISETP.GT.AND P3, PT, R20, 0x1, PT ;  /* 0x000000011400780c */ /* 0x000fe20003f64270 */
[----:B------:R-:W-:Y:S01]  /*6040*/  UPRMT UR30, URZ, 0x5410, UR18 ;  /* 0x000054103f1e7896 */ /* 0x000fe20008000012 */
[----:B------:R-:W-:Y:S01]  /*6050*/  ISETP.NE.AND P1, PT, R6, 0xe, PT ;  /* 0x0000000e0600780c */ /* 0x000fe20003f25270 */
[----:B------:R-:W-:Y:S01]  /*6060*/  ULEA UR11, UR28, UR8, 0xb ;  /* 0x000000081c0b7291 */ /* 0x000fe2000f8e583f */
[----:B------:R-:W-:Y:S01]  /*6070*/  VIADD R18, R18, 0x80 ;  /* 0x0000008012127836 */ /* 0x000fe20000000000 */
[----:B------:R-:W-:Y:S01]  /*6080*/  ULOP3.LUT UR8, UR8, 0x1800, UR29, 0xf8, !UPT ;  /* 0x0000180008087892 */ /* 0x000fe2000f8ef81d */
[----:B------:R-:W-:Y:S01]  /*6090*/  SEL R11, RZ, 0x1, P1 ;  /* 0x00000001ff0b7807 */ /* 0x000fe20000800000 */
[----:B------:R-:W-:Y:S01]  /*60a0*/  UIADD3 UR21, UR22, 0x200, UR11 ;  /* 0x0000020016157890 */ /* 0x000fe2000fffe00b */
[----:B------:R-:W-:Y:S01]  /*60b0*/  SEL R6, R6, RZ, P1 ;  /* 0x000000ff06067207 */ /* 0x000fe20000800000 */
[----:B------:R-:W-:Y:S01]  /*60c0*/  UIADD3 UR22, UR22, 0x1c200, UR8 ;  /* 0x0001c20016167890 */ /* 0x000fe2000fffe008 */
[----:B------:R-:W-:Y:S01]  /*60d0*/  LOP3.LUT R4, R4, R11, RZ, 0x3c, !PT ;  /* 0x0000000b04047212 */ /* 0x000fe200078e3cff */
[----:B------:R-:W-:Y:S01]  /*60e0*/  UIADD3.X UR33, URZ, UR27, URZ, UP1, !UPT ;  /* 0x0000001b3f217290 */ /* 0x000fe20008ffe43f */
[----:B------:R-:W-:Y:S01]  /*60f0*/  UMOV UR16, 0x0 ;  /* 0x0000000000107882 */ /* 0x000fe20000000000 */
[----:B------:R-:W-:Y:S01]  /*6100*/  UMOV UR17, 0x10000000 ;  /* 0x1000000000117882 */ /* 0x000fe20000000000 */
[----:B------:R-:W-:Y:S01]  /*6110*/  UMOV UR11, UR23 ;  /* 0x00000017000b7c82 */ /* 0x000fe20008000000 */
[----:B------:R-:W-:-:S02]  /*6120*/  UMOV UR8, UR21 ;  /* 0x0000001500087c82 */ /* 0x000fc40008000000 */
[----:B------:R0:W-:Y:S02]  /*6130*/  UTMALDG.3D.MULTICAST [UR8], [UR14], UR20, desc[UR16] ;  /* 0x000010080e0073b4 */ /* 0x0001e40008011814 */
[----:B0-----:R-:W-:Y:S01]  /*6140*/  UMOV UR8, UR22 ;  /* 0x0000001600087c82 */ /* 0x001fe20008000000 */
[----:B------:R-:W-:Y:S02]  /*6150*/  UMOV UR11, UR24 ;  /* 0x00000018000b7c82 */ /* 0x000fe40008000000 */
[----:B------:R0:W-:Y:S02]  /*6160*/  UTMALDG.3D.MULTICAST [UR8], [UR32], UR30, desc[UR16] ;  /* 0x00001008200073b4 */ /* 0x0001e4000801181e */
[----:B0-----:R-:W-:Y:S05]  /*6170*/  @P3 BRA `(.L_x_120) ;  /* 0xfffffffc00383947 */ /* 0x001fea000383ffff */
.L_x_116:
[----:B------:R-:W-:Y:S05]  /*6180*/  BSYNC B1 ;  /* 0x0000000000017941 */ /* 0x000fea0003800000 */
.L_x_115:
[----:B------:R-:W-:Y:S01]  /*6190*/  LOP3.LUT P5, RZ, R14, 0xff, RZ, 0xc0, !PT ;  /* 0x000000ff0eff7812 */ /* 0x000fe200078ac0ff */
[----:B------:R-:W-:Y:S01]  /*61a0*/  VIADD R6, R15, UR13 ;  /* 0x0000000d0f067c36 */ /* 0x000fe20008000000 */
[----:B------:R-:W-:Y:S01]  /*61b0*/  ULDC.64 UR8, c[0x0][0x650] ;  /* 0x0001940000087ab9 */ /* 0x000fe20000000a00 */
[----:B------:R-:W-:Y:S01]  /*61c0*/  IMAD.U32 R11, RZ, RZ, UR13 ;  /* 0x0000000dff0b7e24 */ /* 0x000fe2000f8e00ff */
[----:B------:R-:W-:Y:S01]  /*61d0*/  UISETP.GE.U32.AND UP0, UPT, UR13, 0xe, UPT ;  /* 0x0000000e0d00788c */ /* 0x000fe2000bf06070 */
[----:B------:R-:W-:Y:S01]  /*61e0*/  BSSY B1, `(.L_x_121) ;  /* 0x000006c000017945 */ /* 0x000fe20003800000 */
[----:B------:R-:W-:Y:S02]  /*61f0*/  SHF.R.U32.HI R4, RZ, 0x1, R6 ;  /* 0x00000001ff047819 */ /* 0x000fe40000011606 */
[----:B------:R-:W-:Y:S02]  /*6200*/  ISETP.GT.U32.AND P1, PT, R6, 0xd, PT ;  /* 0x0000000d0600780c */ /* 0x000fe40003f24070 */
[----:B------:R-:W-:-:S02]  /*6210*/  PLOP3.LUT P3, PT, PT, PT, UP0, 0x80, 0x0 ;  /* 0x000000000000781c */ /* 0x000fc40003f6f008 */
[----:B------:R-:W-:Y:S01]  /*6220*/  ISETP.LT.U32.AND P1, PT, R11, 0xe, P1 ;  /* 0x0000000e0b00780c */ /* 0x000fe20000f21070 */
[----:B------:R-:W0:Y:S01]  /*6230*/  @P5 S2R R10, SR_CgaCtaId ;  /* 0x00000000000a5919 */ /* 0x000e220000008800 */
[----:B------:R-:W-:Y:S02]  /*6240*/  @P5 MOV R5, 0x400 ;  /* 0x0000040000055802 */ /* 0x000fe40000000f00 */
[----:B------:R-:W-:Y:S02]  /*6250*/  PRMT R14, RZ, 0x7610, R14 ;  /* 0x00007610ff0e7816 */ /* 0x000fe4000000000e */
[----:B0-----:R-:W-:Y:S01]  /*6260*/  @P5 LEA R10, R10, R5, 0x18 ;  /* 0x000000050a0a5211 */ /* 0x001fe200078ec0ff */
[----:B------:R-:W-:-:S03]  /*6270*/  IMAD.WIDE.U32 R4, R4, -0x6db6db6d, RZ ;  /* 0x9249249304047825 */ /* 0x000fc600078e00ff */
[----:B------:R0:W-:Y:S01]  /*6280*/  @P5 SYNCS.ARRIVE.TRANS64.A1T0 RZ, [R10+URZ+0x118], RZ ;  /* 0x000118ff0aff59a7 */ /* 0x0001e2000810003f */
[----:B------:R-:W-:Y:S01]  /*6290*/  IADD3 R2, P5, R2, R8, RZ ;  /* 0x0000000802027210 */ /* 0x000fe20007fbe0ff */
[----:B------:R-:W-:Y:S01]  /*62a0*/  IMAD.MOV.U32 R4, RZ, RZ, -0x1 ;  /* 0xffffffffff047424 */ /* 0x000fe200078e00ff */
[----:B------:R-:W-:Y:S02]  /*62b0*/  SHF.R.U32.HI R11, RZ, 0x2, R5 ;  /* 0x00000002ff0b7819 */ /* 0x000fe40000011605 */
[----:B------:R-:W-:Y:S01]  /*62c0*/  SEL R5, RZ, 0x1, !P1 ;  /* 0x00000001ff057807 */ /* 0x000fe20004800000 */
[----:B------:R-:W-:Y:S01]  /*62d0*/  IMAD.X R3, R3, 0x1, R0, P5 ;  /* 0x0000000103037824 */ /* 0x000fe200028e0600 */
[----:B------:R-:W-:Y:S01]  /*62e0*/  ISETP.GE.U32.AND P1, PT, R2, UR8, PT ;  /* 0x0000000802007c0c */ /* 0x000fe2000bf26070 */
[----:B------:R-:W-:Y:S01]  /*62f0*/  IMAD R15, R11, -0xe, R6 ;  /* 0xfffffff20b0f7824 */ /* 0x000fe200078e0206 */
[----:B------:R-:W-:Y:S01]  /*6300*/  LOP3.LUT R12, R12, R5, RZ, 0x3c, !PT ;  /* 0x000000050c0c7212 */ /* 0x000fe200078e3cff */
[----:B------:R-:W-:Y:S01]  /*6310*/  IMAD.MOV.U32 R6, RZ, RZ, -0x1 ;  /* 0xffffffffff067424 */ /* 0x000fe200078e00ff */
[----:B------:R-:W-:Y:S01]  /*6320*/  ISETP.GE.U32.AND.EX P1, PT, R3, UR9, PT, P1 ;  /* 0x0000000903007c0c */ /* 0x000fe2000bf26110 */
[----:B------:R-:W-:Y:S01]  /*6330*/  IMAD.MOV.U32 R5, RZ, RZ, -0x1 ;  /* 0xffffffffff057424 */ /* 0x000fe200078e00ff */
[----:B------:R-:W-:-:S02]  /*6340*/  @P3 LOP3.LUT R12, R12, 0x1, R11, 0x78, !PT ;  /* 0x000000010c0c3812 */ /* 0x000fc400078e780b */
[----:B0-----:R-:W-:-:S09]  /*6350*/  PRMT R10, RZ, 0x7610, R10 ;  /* 0x00007610ff0a7816 */ /* 0x001fd2000000000a */
[----:B------:R-:W-:Y:S05]  /*6360*/  @P1 BRA `(.L_x_122) ;  /* 0x00000004004c1947 */ /* 0x000fea0003800000 */
[----:B------:R-:W0:Y:S01]  /*6370*/  S2R R17, SR_CTAID.X ;  /* 0x0000000000117919 */ /* 0x000e220000002500 */
[----:B------:R-:W-:Y:S01]  /*6380*/  ULDC.64 UR8, c[0x0][0x628] ;  /* 0x00018a0000087ab9 */ /* 0x000fe20000000a00 */
[----:B------:R-:W1:Y:S01]  /*6390*/  LDC R18, c[0x0][0x144] ;  /* 0x00005100ff127b82 */ /* 0x000e620000000800 */
[----:B------:R-:W-:Y:S01]  /*63a0*/  ISETP.NE.U32.AND P1, PT, RZ, UR8, PT ;  /* 0x00000008ff007c0c */ /* 0x000fe2000bf25070 */
[----:B------:R-:W2:Y:S01]  /*63b0*/  S2R R6, SR_CTAID.Y ;  /* 0x0000000000067919 */ /* 0x000ea20000002600 */
[----:B------:R-:W-:Y:S01]  /*63c0*/  ULDC UR10, c[0x0][0x150] ;  /* 0x00005400000a7ab9 */ /* 0x000fe20000000800 */
[----:B------:R-:W-:Y:S01]  /*63d0*/  ULDC UR11, c[0x0][0x630] ;  /* 0x00018c00000b7ab9 */ /* 0x000fe20000000800 */
[----:B------:R-:W-:Y:S01]  /*63e0*/  ISETP.NE.AND.EX P1, PT, RZ, UR9, PT, P1 ;  /* 0x00000009ff007c0c */ /* 0x000fe2000bf25310 */
[----:B------:R-:W-:Y:S01]  /*63f0*/  IMAD.MOV.U32 R4, RZ, RZ, R2 ;  /* 0x000000ffff047224 */ /* 0x000fe200078e0002 */
[----:B0-----:R-:W-:-:S05]  /*6400*/  I2FP.F32.U32 R5, R17 ;  /* 0x0000001100057245 */ /* 0x001fca0000201000 */
[----:B------:R-:W-:Y:S01]  /*6410*/  FMUL R20, R5, UR10 ;  /* 0x0000000a05147c20 */ /* 0x000fe20008400000 */
[----:B------:R-:W-:-:S05]  /*6420*/  IMAD.MOV.U32 R5, RZ, RZ, R3 ;  /* 0x000000ffff057224 */ /* 0x000fca00078e0003 */
[----:B--2---:R-:W-:Y:S05]  /*6430*/  @!P1 BRA `(.L_x_123) ;  /* 0x0000000000289947 */ /* 0x004fea0003800000 */
[----:B------:R-:W-:Y:S02]  /*6440*/  ULDC UR10, c[0x0][0x634] ;  /* 0x00018d00000a7ab9 */ /* 0x000fe40000000800 */
[----:B------:R-:W-:-:S05]  /*6450*/  IADD3 R5, P1, R2, UR10, RZ ;  /* 0x0000000a02057c10 */ /* 0x000fca000ff3e0ff */
[----:B------:R-:W-:-:S04]  /*6460*/  IMAD.X R19, RZ, RZ, R3, P1 ;  /* 0x000000ffff137224 */ /* 0x000fc800008e0603 */
[----:B------:R-:W-:-:S04]  /*6470*/  IMAD.WIDE.U32 R10, R19, UR8, RZ ;  /* 0x00000008130a7c25 */ /* 0x000fc8000f8e00ff */
[----:B------:R-:W-:-:S04]  /*6480*/  IMAD.WIDE.U32 R10, P1, R5, UR9, R10 ;  /* 0x00000009050a7c25 */ /* 0x000fc8000f82000a */
[----:B------:R-:W-:-:S04]  /*6490*/  IMAD.WIDE.U32 R4, R5, UR8, RZ ;  /* 0x0000000805047c25 */ /* 0x000fc8000f8e00ff */
[----:B------:R-:W-:Y:S01]  /*64a0*/  IMAD.MOV.U32 R4, RZ, RZ, R11 ;  /* 0x000000ffff047224 */ /* 0x000fe200078e000b */
[----:B------:R-:W-:Y:S01]  /*64b0*/  IADD3 RZ, P3, R5, R10, RZ ;  /* 0x0000000a05ff7210 */ /* 0x000fe20007f7e0ff */
[----:B------:R-:W-:-:S04]  /*64c0*/  IMAD.X R5, RZ, RZ, RZ, P1 ;  /* 0x000000ffff057224 */ /* 0x000fc800008e06ff */
[----:B------:R-:W-:-:S08]  /*64d0*/  IMAD.WIDE.U32.X R4, R19, UR9, R4, P3 ;  /* 0x0000000913047c25 */ /* 0x000fd000098e0404 */
.L_x_123:
[--C-:B------:R-:W-:Y:S01]  /*64e0*/  SHF.R.U64 R16, R4, UR11, R5.reuse ;  /* 0x0000000b04107c19 */ /* 0x100fe20008001205 */
[----:B------:R-:W0:Y:S01]  /*64f0*/  F2I.U32.TRUNC.NTZ R20, R20 ;  /* 0x0000001400147305 */ /* 0x000e22000020f000 */
[----:B------:R-:W-:Y:S01]  /*6500*/  SHF.R.U32.HI R4, RZ, UR11, R5 ;  /* 0x0000000bff047c19 */ /* 0x000fe20008011605 */
[----:B------:R-:W-:Y:S01]  /*6510*/  ULDC.64 UR8, c[0x0][0x620] ;  /* 0x0001880000087ab9 */ /* 0x000fe20000000a00 */
[----:B------:R-:W-:Y:S01]  /*6520*/  IADD3 R11, P1, RZ, -R16, RZ ;  /* 0x80000010ff0b7210 */ /* 0x000fe20007f3e0ff */
[----:B------:R-:W-:Y:S01]  /*6530*/  ULDC.64 UR10, c[0x0][0x640] ;  /* 0x00019000000a7ab9 */ /* 0x000fe20000000a00 */
[----:B------:R-:W2:Y:S03]  /*6540*/  LDC R21, c[0x0][0x148] ;  /* 0x00005200ff157b82 */ /* 0x000ea60000000800 */
[----:B------:R-:W-:Y:S01]  /*6550*/  IMAD.X R4, RZ, RZ, ~R4, P1 ;  /* 0x000000ffff047224 */ /* 0x000fe200008e0e04 */
[----:B------:R-:W-:-:S03]  /*6560*/  ISETP.NE.U32.AND P1, PT, RZ, UR10, PT ;  /* 0x0000000aff007c0c */ /* 0x000fc6000bf25070 */
[----:B------:R-:W-:Y:S01]  /*6570*/  IMAD R10, R4, UR8, RZ ;  /* 0x00000008040a7c24 */ /* 0x000fe2000f8e02ff */
[----:B------:R-:W-:Y:S01]  /*6580*/  ISETP.NE.AND.EX P1, PT, RZ, UR11, PT, P1 ;  /* 0x0000000bff007c0c */ /* 0x000fe2000bf25310 */
[----:B------:R-:W-:Y:S01]  /*6590*/  IMAD.WIDE.U32 R4, R11, UR8, R2 ;  /* 0x000000080b047c25 */ /* 0x000fe2000f8e0002 */
[----:B------:R-:W-:-:S03]  /*65a0*/  ULDC UR8, c[0x0][0x618] ;  /* 0x0001860000087ab9 */ /* 0x000fc60000000800 */
[----:B------:R-:W-:Y:S01]  /*65b0*/  IMAD R11, R11, UR9, R10 ;  /* 0x000000090b0b7c24 */ /* 0x000fe2000f8e020a */
[----:B------:R-:W-:Y:S01]  /*65c0*/  ULDC UR9, c[0x0][0x154] ;  /* 0x0000550000097ab9 */ /* 0x000fe20000000800 */
[----:B0-----:R-:W-:Y:S02]  /*65d0*/  IMAD.MOV R10, RZ, RZ, -R20 ;  /* 0x000000ffff0a7224 */ /* 0x001fe400078e0a14 */
[----:B------:R-:W-:Y:S02]  /*65e0*/  IMAD.IADD R5, R5, 0x1, R11 ;  /* 0x0000000105057824 */ /* 0x000fe400078e020b */
[----:B-1----:R-:W-:Y:S01]  /*65f0*/  IMAD R17, R18, R10, R17 ;  /* 0x0000000a12117224 */ /* 0x002fe200078e0211 */
[----:B------:R-:W-:Y:S02]  /*6600*/  I2FP.F32.U32 R10, R6 ;  /* 0x00000006000a7245 */ /* 0x000fe40000201000 */
[--C-:B------:R-:W-:Y:S02]  /*6610*/  SHF.R.U64 R18, R4, UR8, R5.reuse ;  /* 0x0000000804127c19 */ /* 0x100fe40008001205 */
[----:B------:R-:W-:Y:S01]  /*6620*/  SHF.R.U32.HI R5, RZ, UR8, R5 ;  /* 0x00000008ff057c19 */ /* 0x000fe20008011605 */
[----:B------:R-:W-:Y:S01]  /*6630*/  FMUL R10, R10, UR9 ;  /* 0x000000090a0a7c20 */ /* 0x000fe20008400000 */
[----:B------:R-:W-:-:S02]  /*6640*/  ULDC UR8, c[0x0][0x608] ;  /* 0x0001820000087ab9 */ /* 0x000fc40000000800 */
[--C-:B------:R-:W-:Y:S01]  /*6650*/  SHF.R.U64 R20, R18, UR8, R5.reuse ;  /* 0x0000000812147c19 */ /* 0x100fe20008001205 */
[----:B------:R0:W1:Y:S01]  /*6660*/  F2I.U32.TRUNC.NTZ R22, R10 ;  /* 0x0000000a00167305 */ /* 0x000062000020f000 */
[----:B------:R-:W-:Y:S01]  /*6670*/  SHF.R.U32.HI R5, RZ, UR8, R5 ;  /* 0x00000008ff057c19 */ /* 0x000fe20008011605 */
[----:B------:R-:W-:-:S03]  /*6680*/  ULDC UR8, c[0x0][0x658] ;  /* 0x0001960000087ab9 */ /* 0x000fc60000000800 */
[--C-:B------:R-:W-:Y:S02]  /*6690*/  SHF.R.U64 R19, R20, UR8, R5.reuse ;  /* 0x0000000814137c19 */ /* 0x100fe40008001205 */
[----:B------:R-:W-:-:S03]  /*66a0*/  SHF.R.U32.HI R23, RZ, UR8, R5 ;  /* 0x00000008ff177c19 */ /* 0x000fc60008011605 */
[----:B------:R-:W-:Y:S02]  /*66b0*/  IMAD.MOV.U32 R4, RZ, RZ, R19 ;  /* 0x000000ffff047224 */ /* 0x000fe400078e0013 */
[----:B------:R-:W-:Y:S01]  /*66c0*/  IMAD.MOV.U32 R5, RZ, RZ, R23 ;  /* 0x000000ffff057224 */ /* 0x000fe200078e0017 */
[----:B0-----:R-:W-:Y:S06]  /*66d0*/  @!P1 BRA `(.L_x_124) ;  /* 0x0000000000289947 */ /* 0x001fec0003800000 */
        /* <DEDUP_REMOVED lines=10> */
.L_x_124:
[----:B------:R-:W-:Y:S01]  /*6780*/  ULDC UR8, c[0x0][0x648] ;  /* 0x0001920000087ab9 */ /* 0x000fe20000000800 */
[----:B-1----:R-:W-:Y:S01]  /*6790*/  IMAD.MOV R22, RZ, RZ, -R22 ;  /* 0x000000ffff167224 */ /* 0x002fe200078e0a16 */
[----:B------:R-:W-:Y:S01]  /*67a0*/  SHF.R.U64 R5, R4, UR8, R5 ;  /* 0x0000000804057c19 */ /* 0x000fe20008001205 */
[----:B------:R-:W-:Y:S01]  /*67b0*/  ULDC UR8, c[0x0][0x638] ;  /* 0x00018e0000087ab9 */ /* 0x000fe20000000800 */
[----:B------:R-:W-:Y:S01]  /*67c0*/  LOP3.LUT R4, R20, UR7, RZ, 0xc0, !PT ;  /* 0x0000000714047c12 */ /* 0x000fe2000f8ec0ff */
[----:B--2---:R-:W-:Y:S01]  /*67d0*/  @P4 IMAD R17, R21, R22, R6 ;  /* 0x0000001615114224 */ /* 0x004fe200078e0206 */
[----:B------:R-:W-:Y:S01]  /*67e0*/  LOP3.LUT R18, R18, UR4, RZ, 0xc0, !PT ;  /* 0x0000000412127c12 */ /* 0x000fe2000f8ec0ff */
[----:B------:R-:W-:Y:S01]  /*67f0*/  IMAD.MOV R6, RZ, RZ, -R5 ;  /* 0x000000ffff067224 */ /* 0x000fe200078e0a05 */
[----:B------:R-:W-:Y:S01]  /*6800*/  ULDC UR9, c[0x0][0x610] ;  /* 0x0001840000097ab9 */ /* 0x000fe20000000800 */
[----:B------:R-:W-:Y:S02]  /*6810*/  IMAD R4, R5, UR5, R4 ;  /* 0x0000000505047c24 */ /* 0x000fe4000f8e0204 */
[----:B------:R-:W-:Y:S01]  /*6820*/  IMAD R19, R6, UR8, R19 ;  /* 0x0000000806137c24 */ /* 0x000fe2000f8e0213 */
[----:B------:R-:W-:Y:S01]  /*6830*/  ULDC UR8, c[0x0][0x600] ;  /* 0x0001800000087ab9 */ /* 0x000fe20000000800 */
[----:B------:R-:W-:-:S02]  /*6840*/  IMAD R17, R4, UR9, R17 ;  /* 0x0000000904117c24 */ /* 0x000fc4000f8e0211 */
[----:B------:R-:W-:Y:S02]  /*6850*/  IMAD R6, R19, UR8, R18 ;  /* 0x0000000813067c24 */ /* 0x000fe4000f8e0212 */
[----:B------:R-:W-:Y:S02]  /*6860*/  IMAD.MOV.U32 R10, RZ, RZ, 0x1 ;  /* 0x00000001ff0a7424 */ /* 0x000fe400078e00ff */
[----:B------:R-:W-:Y:S01]  /*6870*/  IMAD.MOV.U32 R5, RZ, RZ, R16 ;  /* 0x000000ffff057224 */ /* 0x000fe200078e0010 */
[----:B------:R-:W-:Y:S02]  /*6880*/  SEL R4, R6, R17, !P4 ;  /* 0x0000001106047207 */ /* 0x000fe40006000000 */
[----:B------:R-:W-:-:S07]  /*6890*/  SEL R6, R17, R6, !P4 ;  /* 0x0000000611067207 */ /* 0x000fce0006000000 */
.L_x_122:
[----:B------:R-:W-:Y:S05]  /*68a0*/  BSYNC B1 ;  /* 0x0000000000017941 */ /* 0x000fea0003800000 */
.L_x_121:
[----:B------:R-:W-:-:S13]  /*68b0*/  LOP3.LUT P1, RZ, R10, 0xff, RZ, 0xc0, !PT ;  /* 0x000000ff0aff7812 */ /* 0x000fda000782c0ff */
[----:B------:R-:W-:Y:S05]  /*68c0*/  @P1 BRA `(.L_x_125) ;  /* 0xfffffff4002c1947 */ /* 0x000fea000383ffff */
[----:B------:R-:W-:Y:S05]  /*68d0*/  BSYNC B0 ;  /* 0x0000000000007941 */ /* 0x000fea0003800000 */
.L_x_113:
[----:B------:R-:W-:-:S03]  /*68e0*/  UMOV UR8, 0xffffffff ;  /* 0xffffffff00087882 */ /* 0x000fc60000000000 */
[----:B------:R-:W-:Y:S05]  /*68f0*/  BRA.DIV UR8, `(.L_x_126) ;  /* 0x0000000a08b47947 */ /* 0x000fea000b800000 */
[----:B------:R-:W-:-:S13]  /*6900*/  ELECT P0, URZ, PT ;  /* 0x00000000003f782f */ /* 0x000fda0003800000 */
.L_x_152:
[----:B------:R-:W-:Y:S04]  /*6910*/  BSSY B0, `(.L_x_127) ;  /* 0x0000085000007945 */ /* 0x000fe80003800000 */
[----:B------:R-:W-:Y:S05]  /*6920*/  @!P0 BRA `(.L_x_128) ;  /* 0x00000008000c8947 */ /* 0x000fea0003800000 */
[----:B------:R-:W-:-:S04]  /*6930*/  LOP3.LUT R7, R7, 0x2, RZ, 0xfc, !PT ;  /* 0x0000000207077812 */ /* 0x000fc800078efcff */
[----:B------:R-:W-:-:S13]  /*6940*/  ISETP.NE.AND P0, PT, R7, 0x3, PT ;  /* 0x000000030700780c */ /* 0x000fda0003f05270 */
[----:B------:R-:W-:Y:S05]  /*6950*/  @!P0 BRA `(.L_x_129) ;  /* 0x0000000000048947 */ /* 0x000fea0003800000 */
[----:B------:R-:W-:Y:S01]  /*6960*/  BPT.TRAP 0x1 ;  /* 0x000000040000795c */ /* 0x000fe20000300000 */
.L_x_129:
[----:B------:R-:W0:Y:S01]  /*6970*/  S2R R3, SR_CgaCtaId ;  /* 0x0000000000037919 */ /* 0x000e220000008800 */
[----:B------:R-:W-:Y:S02]  /*6980*/  MOV R0, 0x400 ;  /* 0x0000040000007802 */ /* 0x000fe40000000f00 */
[----:B------:R-:W-:Y:S02]  /*6990*/  SHF.L.U32 R2, R12, 0x1f, RZ ;  /* 0x0000001f0c027819 */ /* 0x000fe400000006ff */
[----:B0-----:R-:W-:-:S05]  /*69a0*/  LEA R0, R3, R0, 0x18 ;  /* 0x0000000003007211 */ /* 0x001fca00078ec0ff */
[----:B------:R-:W-:-:S04]  /*69b0*/  VIADD R0, R0, 0x70 ;  /* 0x0000007000007836 */ /* 0x000fc80000000000 */
[C---:B------:R-:W-:Y:S02]  /*69c0*/  IMAD R5, R15.reuse, 0x8, R0 ;  /* 0x000000080f057824 */ /* 0x040fe400078e0200 */
[----:B------:R-:W-:Y:S02]  /*69d0*/  VIADD R15, R15, 0x1 ;  /* 0x000000010f0f7836 */ /* 0x000fe40000000000 */
[----:B------:R-:W0:Y:S03]  /*69e0*/  SYNCS.PHASECHK.TRANS64.TRYWAIT P0, [R5+URZ], R2 ;  /* 0x00000002050075a7 */ /* 0x000e26000800017f */
[----:B------:R-:W-:-:S04]  /*69f0*/  ISETP.NE.AND P1, PT, R15, 0xe, PT ;  /* 0x0000000e0f00780c */ /* 0x000fc80003f25270 */
[----:B------:R-:W-:Y:S02]  /*6a00*/  SEL R3, RZ, 0x1, P1 ;  /* 0x00000001ff037807 */ /* 0x000fe40000800000 */
[----:B------:R-:W-:Y:S02]  /*6a10*/  SEL R15, R15, RZ, P1 ;  /* 0x000000ff0f0f7207 */ /* 0x000fe40000800000 */
[----:B------:R-:W-:-:S03]  /*6a20*/  LOP3.LUT R12, R12, R3, RZ, 0x3c, !PT ;  /* 0x000000030c0c7212 */ /* 0x000fc600078e3cff */
[----:B------:R-:W-:Y:S01]  /*6a30*/  IMAD R7, R15, 0x8, R0 ;  /* 0x000000080f077824 */ /* 0x000fe200078e0200 */
[----:B------:R-:W-:Y:S01]  /*6a40*/  SHF.L.U32 R4, R12, 0x1f, RZ ;  /* 0x0000001f0c047819 */ /* 0x000fe200000006ff */
[----:B0-----:R-:W-:Y:S06]  /*6a50*/  @!P0 BRA `(.L_x_130) ;  /* 0x0000000800808947 */ /* 0x001fec0003800000 */
.L_x_153:
[----:B------:R-:W1:Y:S01]  /*6a60*/  SYNCS.PHASECHK.TRANS64.TRYWAIT P0, [R7+URZ], R4 ;  /* 0x00000004070075a7 */ /* 0x000e62000800017f */
[----:B0-----:R-:W-:-:S05]  /*6a70*/  VIADD R2, R15, 0x1 ;  /* 0x000000010f027836 */ /* 0x001fca0000000000 */
[----:B------:R-:W-:-:S04]  /*6a80*/  ISETP.NE.AND P1, PT, R2, 0xe, PT ;  /* 0x0000000e0200780c */ /* 0x000fc80003f25270 */
[----:B------:R-:W-:Y:S02]  /*6a90*/  SEL R3, RZ, 0x1, P1 ;  /* 0x00000001ff037807 */ /* 0x000fe40000800000 */
[----:B------:R-:W-:Y:S02]  /*6aa0*/  SEL R9, R2, RZ, P1 ;  /* 0x000000ff02097207 */ /* 0x000fe40000800000 */
[----:B------:R-:W-:-:S03]  /*6ab0*/  LOP3.LUT R12, R12, R3, RZ, 0x3c, !PT ;  /* 0x000000030c0c7212 */ /* 0x000fc600078e3cff */
[----:B------:R-:W-:Y:S01]  /*6ac0*/  IMAD R6, R9, 0x8, R0 ;  /* 0x0000000809067824 */ /* 0x000fe200078e0200 */
[----:B------:R-:W-:Y:S01]  /*6ad0*/  SHF.L.U32 R5, R12, 0x1f, RZ ;  /* 0x0000001f0c057819 */ /* 0x000fe200000006ff */
[----:B-1----:R-:W-:Y:S06]  /*6ae0*/  @!P0 BRA `(.L_x_131) ;  /* 0x0000000800708947 */ /* 0x002fec0003800000 */
.L_x_154:
[----:B------:R-:W1:Y:S01]  /*6af0*/  SYNCS.PHASECHK.TRANS64.TRYWAIT P0, [R6+URZ], R5 ;  /* 0x00000005060075a7 */ /* 0x000e62000800017f */
[----:B------:R-:W-:-:S05]  /*6b00*/  VIADD R2, R9, 0x1 ;  /* 0x0000000109027836 */ /* 0x000fca0000000000 */
[----:B------:R-:W-:-:S04]  /*6b10*/  ISETP.NE.AND P1, PT, R2, 0xe, PT ;  /* 0x0000000e0200780c */ /* 0x000fc80003f25270 */
[----:B------:R-:W-:Y:S02]  /*6b20*/  SEL R3, RZ, 0x1, P1 ;  /* 0x00000001ff037807 */ /* 0x000fe40000800000 */
[----:B0-----:R-:W-:Y:S02]  /*6b30*/  SEL R7, R2, RZ, P1 ;  /* 0x000000ff02077207 */ /* 0x001fe40000800000 */
[----:B------:R-:W-:-:S03]  /*6b40*/  LOP3.LUT R12, R12, R3, RZ, 0x3c, !PT ;  /* 0x000000030c0c7212 */ /* 0x000fc600078e3cff */
[----:B------:R-:W-:Y:S01]  /*6b50*/  IMAD R9, R7, 0x8, R0 ;  /* 0x0000000807097824 */ /* 0x000fe200078e0200 */
[----:B------:R-:W-:Y:S01]  /*6b60*/  SHF.L.U32 R4, R12, 0x1f, RZ ;  /* 0x0000001f0c047819 */ /* 0x000fe200000006ff */
[----:B-1----:R-:W-:Y:S06]  /*6b70*/  @!P0 BRA `(.L_x_132) ;  /* 0x0000000800608947 */ /* 0x002fec0003800000 */
.L_x_155:
[----:B------:R-:W1:Y:S01]  /*6b80*/  SYNCS.PHASECHK.TRANS64.TRYWAIT P0, [R9+URZ], R4 ;  /* 0x00000004090075a7 */ /* 0x000e62000800017f */
[----:B------:R-:W-:-:S05]  /*6b90*/  VIADD R2, R7, 0x1 ;  /* 0x0000000107027836 */ /* 0x000fca0000000000 */
[----:B------:R-:W-:-:S04]  /*6ba0*/  ISETP.NE.AND P1, PT, R2, 0xe, PT ;  /* 0x0000000e0200780c */ /* 0x000fc80003f25270 */
[----:B------:R-:W-:Y:S02]  /*6bb0*/  SEL R3, RZ, 0x1, P1 ;  /* 0x00000001ff037807 */ /* 0x000fe40000800000 */
[----:B------:R-:W-:Y:S02]  /*6bc0*/  SEL R7, R2, RZ, P1 ;  /* 0x000000ff02077207 */ /* 0x000fe40000800000 */
[----:B------:R-:W-:-:S03]  /*6bd0*/  LOP3.LUT R12, R12, R3, RZ, 0x3c, !PT ;  /* 0x000000030c0c7212 */ /* 0x000fc600078e3cff */
[----:B0-----:R-:W-:Y:S01]  /*6be0*/  IMAD R6, R7, 0x8, R0 ;  /* 0x0000000807067824 */ /* 0x001fe200078e0200 */
[----:B------:R-:W-:Y:S01]  /*6bf0*/  SHF.L.U32 R5, R12, 0x1f, RZ ;  /* 0x0000001f0c057819 */ /* 0x000fe200000006ff */
[----:B-1----:R-:W-:Y:S06]  /*6c00*/  @!P0 BRA `(.L_x_133) ;  /* 0x0000000800508947 */ /* 0x002fec0003800000 */
.L_x_156:
        /* <DEDUP_REMOVED lines=9> */
.L_x_157:
        /* <DEDUP_REMOVED lines=9> */
.L_x_158:
        /* <DEDUP_REMOVED lines=9> */
.L_x_159:
        /* <DEDUP_REMOVED lines=9> */
.L_x_160:
        /* <DEDUP_REMOVED lines=9> */
.L_x_161:
        /* <DEDUP_REMOVED lines=9> */
.L_x_162:
        /* <DEDUP_REMOVED lines=9> */
.L_x_163:
        /* <DEDUP_REMOVED lines=9> */
.L_x_164:
[----:B------:R-:W1:Y:S01]  /*7090*/  SYNCS.PHASECHK.TRANS64.TRYWAIT P0, [R6+URZ], R5 ;  /* 0x00000005060075a7 */ /* 0x000e62000800017f */
[----:B------:R-:W-:-:S05]  /*70a0*/  VIADD R2, R7, 0x1 ;  /* 0x0000000107027836 */ /* 0x000fca0000000000 */
[----:B------:R-:W-:-:S04]  /*70b0*/  ISETP.NE.AND P1, PT, R2, 0xe, PT ;  /* 0x0000000e0200780c */ /* 0x000fc80003f25270 */
[----:B0-----:R-:W-:Y:S02]  /*70c0*/  SEL R4, RZ, 0x1, P1 ;  /* 0x00000001ff047807 */ /* 0x001fe40000800000 */
[----:B------:R-:W-:Y:S02]  /*70d0*/  SEL R3, R2, RZ, P1 ;  /* 0x000000ff02037207 */ /* 0x000fe40000800000 */
[----:B------:R-:W-:Y:S01]  /*70e0*/  LOP3.LUT R4, R11, R4, RZ, 0x3c, !PT ;  /* 0x000000040b047212 */ /* 0x000fe200078e3cff */
[----:B-1----:R-:W-:Y:S06]  /*70f0*/  @!P0 BRA `(.L_x_142) ;  /* 0x0000000400c88947 */ /* 0x002fec0003800000 */
.L_x_165:
[----:B------:R-:W-:Y:S01]  /*7100*/  IMAD R3, R3, 0x8, R0 ;  /* 0x0000000803037824 */ /* 0x000fe200078e0200 */
[----:B------:R-:W-:-:S07]  /*7110*/  SHF.L.U32 R0, R4, 0x1f, RZ ;  /* 0x0000001f04007819 */ /* 0x000fce00000006ff */
.L_x_143:
[----:B-1----:R1:W2:Y:S02]  /*7120*/  SYNCS.PHASECHK.TRANS64.TRYWAIT P0, [R3+URZ], R0 ;  /* 0x00000000030075a7 */ /* 0x0022a4000800017f */
[----:B--2---:R-:W-:Y:S05]  /*7130*/  @!P0 NANOSLEEP.SYNCS 0x989680 ;  /* 0x009896800000895d */ /* 0x004fea0003900000 */
[----:B------:R-:W2:Y:S02]  /*7140*/  @!P0 SYNCS.PHASECHK.TRANS64 P0, [R3+URZ], R0 ;  /* 0x00000000030085a7 */ /* 0x000ea4000800007f */
[----:B--2---:R-:W-:Y:S05]  /*7150*/  @!P0 BRA `(.L_x_143) ;  /* 0xfffffffc00f08947 */ /* 0x004fea000383ffff */
.L_x_128:
[----:B------:R-:W-:Y:S05]  /*7160*/  BSYNC B0 ;  /* 0x0000000000007941 */ /* 0x000fea0003800000 */
.L_x_127:
[----:B------:R-:W-:Y:S05]  /*7170*/  EXIT ;  /* 0x000000000000794d */ /* 0x000fea0003800000 */
.L_x_20:
[----:B0-----:R-:W-:-:S04]  /*7180*/  IMAD.U32 R17, RZ, RZ, UR11 ;  /* 0x0000000bff117e24 */ /* 0x001fc8000f8e00ff */
[----:B------:R0:W1:Y:S03]  /*7190*/  SYNCS.PHASECHK.TRANS64.TRYWAIT P0, [R17+URZ+-0x8], R16 ;  /* 0xfffff810110075a7 */ /* 0x000066000800017f */
[----:B-1----:R-:W-:Y:S05]  /*71a0*/  @!P0 NANOSLEEP.SYNCS 0x989680 ;  /* 0x009896800000895d */ /* 0x002fea0003900000 */
[----:B------:R-:W1:Y:S02]  /*71b0*/  @!P0 SYNCS.PHASECHK.TRANS64 P0, [R17+URZ+-0x8], R16 ;  /* 0xfffff810110085a7 */ /* 0x000e64000800007f */
[----:B-1----:R-:W-:Y:S05]  /*71c0*/  @!P0 BRA `(.L_x_20) ;  /* 0xfffffffc00ec8947 */ /* 0x002fea000383ffff */
[----:B------:R-:W-:Y:S05]  /*71d0*/  BRA `(.L_x_144) ;  /* 0xffffffa400b47947 */ /* 0x000fea000383ffff */
.L_x_25:
[----:B-1----:R-:W-:-:S04]  /*71e0*/  IMAD.U32 R17, RZ, RZ, UR6 ;  /* 0x00000006ff117e24 */ /* 0x002fc8000f8e00ff */
[----:B------:R1:W4:Y:S03]  /*71f0*/  SYNCS.PHASECHK.TRANS64.TRYWAIT P0, [R17+URZ], R16 ;  /* 0x00000010110075a7 */ /* 0x000326000800017f */
[----:B----4-:R-:W-:Y:S05]  /*7200*/  @!P0 NANOSLEEP.SYNCS 0x989680 ;  /* 0x009896800000895d */ /* 0x010fea0003900000 */
[----:B------:R-:W4:Y:S02]  /*7210*/  @!P0 SYNCS.PHASECHK.TRANS64 P0, [R17+URZ], R16 ;  /* 0x00000010110085a7 */ /* 0x000f24000800007f */
[----:B----4-:R-:W-:Y:S05]  /*7220*/  @!P0 BRA `(.L_x_25) ;  /* 0xfffffffc00ec8947 */ /* 0x010fea000383ffff */
[----:B------:R-:W-:Y:S05]  /*7230*/  BRA `(.L_x_24) ;  /* 0xffffffa8005c7947 */ /* 0x000fea000383ffff */
.L_x_31:
[----:B-1----:R-:W-:-:S04]  /*7240*/  IMAD.U32 R19, RZ, RZ, UR16 ;  /* 0x00000010ff137e24 */ /* 0x002fc8000f8e00ff */
[----:B------:R1:W4:Y:S03]  /*7250*/  SYNCS.PHASECHK.TRANS64.TRYWAIT P0, [R19+URZ], R18 ;  /* 0x00000012130075a7 */ /* 0x000326000800017f */
[----:B----4-:R-:W-:Y:S05]  /*7260*/  @!P0 NANOSLEEP.SYNCS 0x989680 ;  /* 0x009896800000895d */ /* 0x010fea0003900000 */
[----:B------:R-:W4:Y:S02]  /*7270*/  @!P0 SYNCS.PHASECHK.TRANS64 P0, [R19+URZ], R18 ;  /* 0x00000012130085a7 */ /* 0x000f24000800007f */
[----:B----4-:R-:W-:Y:S05]  /*7280*/  @!P0 BRA `(.L_x_31) ;  /* 0xfffffffc00ec8947 */ /* 0x010fea000383ffff */
[----:B------:R-:W-:Y:S05]  /*7290*/  BRA `(.L_x_30) ;  /* 0xffffffac00e07947 */ /* 0x000fea000383ffff */
.L_x_41:
[----:B0-----:R-:W-:-:S04]  /*72a0*/  IMAD.U32 R17, RZ, RZ, UR11 ;  /* 0x0000000bff117e24 */ /* 0x001fc8000f8e00ff */
[----:B------:R0:W1:Y:S03]  /*72b0*/  SYNCS.PHASECHK.TRANS64.TRYWAIT P0, [R17+URZ+0x8], R16 ;  /* 0x00000810110075a7 */ /* 0x000066000800017f */
[----:B-1----:R-:W-:Y:S05]  /*72c0*/  @!P0 NANOSLEEP.SYNCS 0x989680 ;  /* 0x009896800000895d */ /* 0x002fea0003900000 */
[----:B------:R-:W1:Y:S02]  /*72d0*/  @!P0 SYNCS.PHASECHK.TRANS64 P0, [R17+URZ+0x8], R16 ;  /* 0x00000810110085a7 */ /* 0x000e64000800007f */
[----:B-1----:R-:W-:Y:S05]  /*72e0*/  @!P0 BRA `(.L_x_41) ;  /* 0xfffffffc00ec8947 */ /* 0x002fea000383ffff */
[----:B------:R-:W-:Y:S05]  /*72f0*/  BRA `(.L_x_145) ;  /* 0xffffffb800687947 */ /* 0x000fea000383ffff */
.L_x_114:
[----:B------:R-:W-:Y:S01]  /*7300*/  BSSY B1, `(.L_x_146) ;  /* 0x0000006000017945 */ /* 0x000fe20003800000 */
[----:B------:R-:W-:-:S07]  /*7310*/  IMAD.MOV.U32 R10, RZ, RZ, -0x1 ;  /* 0xffffffffff0a7424 */ /* 0x000fce00078e00ff */
[----:B------:R-:W-:Y:S05]  /*7320*/  WARPSYNC.COLLECTIVE R10, `(.L_x_147) ;  /* 0x000000000a0c7348 */ /* 0x000fea0003c00000 */
[----:B------:R-:W-:Y:S02]  /*7330*/  ELECT P1, UR62, PT ;  /* 0x00000000003e782f */ /* 0x000fe40003820000 */
[----:B------:R-:W-:Y:S01]  /*7340*/  MOV R10, UR62 ;  /* 0x0000003e000a7c02 */ /* 0x000fe20008000f00 */
[----:B------:R-:W-:Y:S10]  /*7350*/  ENDCOLLECTIVE ;  /* 0x000000000000791b */ /* 0x000ff40003800000 */
.L_x_147:
[----:B------:R-:W-:Y:S05]  /*7360*/  BSYNC B1 ;  /* 0x0000000000017941 */ /* 0x000fea0003800000 */
.L_x_146:
[----:B------:R-:W-:Y:S05]  /*7370*/  BRA `(.L_x_148) ;  /* 0xffffffe8008c7947 */ /* 0x000fea000383ffff */
.L_x_117:
[----:B-1----:R1:W2:Y:S02]  /*7380*/  SYNCS.PHASECHK.TRANS64.TRYWAIT P1, [R19+URZ+0x70], R10 ;  /* 0x0000700a130075a7 */ /* 0x0022a4000802017f */
[----:B--2---:R-:W-:Y:S05]  /*7390*/  @!P1 NANOSLEEP.SYNCS 0x989680 ;  /* 0x009896800000995d */ /* 0x004fea0003900000 */
[----:B------:R-:W2:Y:S02]  /*73a0*/  @!P1 SYNCS.PHASECHK.TRANS64 P1, [R19+URZ+0x70], R10 ;  /* 0x0000700a130095a7 */ /* 0x000ea4000802007f */
[----:B--2---:R-:W-:Y:S05]  /*73b0*/  @!P1 BRA `(.L_x_117) ;  /* 0xfffffffc00f09947 */ /* 0x004fea000383ffff */
[----:B------:R-:W-:Y:S05]  /*73c0*/  BRA `(.L_x_149) ;  /* 0xffffffe800c47947 */ /* 0x000fea000383ffff */
.L_x_126:
[----:B------:R-:W-:Y:S01]  /*73d0*/  BSSY B0, `(.L_x_150) ;  /* 0x0000006000007945 */ /* 0x000fe20003800000 */
[----:B------:R-:W-:-:S07]  /*73e0*/  IMAD.MOV.U32 R10, RZ, RZ, -0x1 ;  /* 0xffffffffff0a7424 */ /* 0x000fce00078e00ff */
[----:B------:R-:W-:Y:S05]  /*73f0*/  WARPSYNC.COLLECTIVE R10, `(.L_x_151) ;  /* 0x000000000a0c7348 */ /* 0x000fea0003c00000 */
[----:B------:R-:W-:Y:S02]  /*7400*/  ELECT P1, UR62, PT ;  /* 0x00000000003e782f */ /* 0x000fe40003820000 */
[----:B------:R-:W-:Y:S01]  /*7410*/  MOV R10, UR62 ;  /* 0x0000003e000a7c02 */ /* 0x000fe20008000f00 */
[----:B------:R-:W-:Y:S10]  /*7420*/  ENDCOLLECTIVE ;  /* 0x000000000000791b */ /* 0x000ff40003800000 */
.L_x_151:
[----:B------:R-:W-:Y:S05]  /*7430*/  BSYNC B0 ;  /* 0x0000000000007941 */ /* 0x000fea0003800000 */
.L_x_150:
[----:B------:R-:W-:Y:S01]  /*7440*/  PLOP3.LUT P0, PT, P1, PT, PT, 0x80, 0x0 ;  /* 0x000000000000781c */ /* 0x000fe20000f0f070 */
[----:B------:R-:W-:-:S12]  /*7450*/  BRA `(.L_x_152) ;  /* 0xfffffff4002c7947 */ /* 0x000fd8000383ffff */
.L_x_130:
[----:B0-----:R0:W1:Y:S02]  /*7460*/  SYNCS.PHASECHK.TRANS64.TRYWAIT P0, [R5+URZ], R2 ;  /* 0x00000002050075a7 */ /* 0x001064000800017f */
[----:B-1----:R-:W-:Y:S05]  /*7470*/  @!P0 NANOSLEEP.SYNCS 0x989680 ;  /* 0x009896800000895d */ /* 0x002fea0003900000 */
[----:B------:R-:W1:Y:S02]  /*7480*/  @!P0 SYNCS.PHASECHK.TRANS64 P0, [R5+URZ], R2 ;  /* 0x00000002050085a7 */ /* 0x000e64000800007f */
[----:B-1----:R-:W-:Y:S05]  /*7490*/  @!P0 BRA `(.L_x_130) ;  /* 0xfffffffc00f08947 */ /* 0x002fea000383ffff */
[----:B------:R-:W-:Y:S05]  /*74a0*/  BRA `(.L_x_153) ;  /* 0xfffffff4006c7947 */ /* 0x000fea000383ffff */
.L_x_131:
[----:B0-----:R0:W1:Y:S02]  /*74b0*/  SYNCS.PHASECHK.TRANS64.TRYWAIT P0, [R7+URZ], R4 ;  /* 0x00000004070075a7 */ /* 0x001064000800017f */
[----:B-1----:R-:W-:Y:S05]  /*74c0*/  @!P0 NANOSLEEP.SYNCS 0x989680 ;  /* 0x009896800000895d */ /* 0x002fea0003900000 */
[----:B------:R-:W1:Y:S02]  /*74d0*/  @!P0 SYNCS.PHASECHK.TRANS64 P0, [R7+URZ], R4 ;  /* 0x00000004070085a7 */ /* 0x000e64000800007f */
[----:B-1----:R-:W-:Y:S05]  /*74e0*/  @!P0 BRA `(.L_x_131) ;  /* 0xfffffffc00f08947 */ /* 0x002fea000383ffff */
[----:B------:R-:W-:Y:S05]  /*74f0*/  BRA `(.L_x_154) ;  /* 0xfffffff4007c7947 */ /* 0x000fea000383ffff */
.L_x_132:
[----:B0-----:R0:W1:Y:S02]  /*7500*/  SYNCS.PHASECHK.TRANS64.TRYWAIT P0, [R6+URZ], R5 ;  /* 0x00000005060075a7 */ /* 0x001064000800017f */
[----:B-1----:R-:W-:Y:S05]  /*7510*/  @!P0 NANOSLEEP.SYNCS 0x989680 ;  /* 0x009896800000895d */ /* 0x002fea0003900000 */
[----:B------:R-:W1:Y:S02]  /*7520*/  @!P0 SYNCS.PHASECHK.TRANS64 P0, [R6+URZ], R5 ;  /* 0x00000005060085a7 */ /* 0x000e64000800007f */
[----:B-1----:R-:W-:Y:S05]  /*7530*/  @!P0 BRA `(.L_x_132) ;  /* 0xfffffffc00f08947 */ /* 0x002fea000383ffff */
[----:B------:R-:W-:Y:S05]  /*7540*/  BRA `(.L_x_155) ;  /* 0xfffffff4008c7947 */ /* 0x000fea000383ffff */
.L_x_133:
[----:B0-----:R0:W1:Y:S02]  /*7550*/  SYNCS.PHASECHK.TRANS64.TRYWAIT P0, [R9+URZ], R4 ;  /* 0x00000004090075a7 */ /* 0x001064000800017f */
[----:B-1----:R-:W-:Y:S05]  /*7560*/  @!P0 NANOSLEEP.SYNCS 0x989680 ;  /* 0x009896800000895d */ /* 0x002fea0003900000 */
[----:B------:R-:W1:Y:S02]  /*7570*/  @!P0 SYNCS.PHASECHK.TRANS64 P0, [R9+URZ], R4 ;  /* 0x00000004090085a7 */ /* 0x000e64000800007f */
[----:B-1----:R-:W-:Y:S05]  /*7580*/  @!P0 BRA `(.L_x_133) ;  /* 0xfffffffc00f08947 */ /* 0x002fea000383ffff */
[----:B------:R-:W-:Y:S05]  /*7590*/  BRA `(.L_x_156) ;  /* 0xfffffff4009c7947 */ /* 0x000fea000383ffff */
.L_x_134:
[----:B0-----:R0:W1:Y:S02]  /*75a0*/  SYNCS.PHASECHK.TRANS64.TRYWAIT P0, [R6+URZ], R5 ;  /* 0x00000005060075a7 */ /* 0x001064000800017f */
[----:B-1----:R-:W-:Y:S05]  /*75b0*/  @!P0 NANOSLEEP.SYNCS 0x989680 ;  /* 0x009896800000895d */ /* 0x002fea0003900000 */
[----:B------:R-:W1:Y:S02]  /*75c0*/  @!P0 SYNCS.PHASECHK.TRANS64 P0, [R6+URZ], R5 ;  /* 0x00000005060085a7 */ /* 0x000e64000800007f */
[----:B-1----:R-:W-:Y:S05]  /*75d0*/  @!P0 BRA `(.L_x_134) ;  /* 0xfffffffc00f08947 */ /* 0x002fea000383ffff */
[----:B------:R-:W-:Y:S05]  /*75e0*/  BRA `(.L_x_157) ;  /* 0xfffffff400ac7947 */ /* 0x000fea000383ffff */
.L_x_135:
[----:B0-----:R0:W1:Y:S02]  /*75f0*/  SYNCS.PHASECHK.TRANS64.TRYWAIT P0, [R9+URZ], R4 ;  /* 0x00000004090075a7 */ /* 0x001064000800017f */
[----:B-1----:R-:W-:Y:S05]  /*7600*/  @!P0 NANOSLEEP.SYNCS 0x989680 ;  /* 0x009896800000895d */ /* 0x002fea0003900000 */
[----:B------:R-:W1:Y:S02]  /*7610*/  @!P0 SYNCS.PHASECHK.TRANS64 P0, [R9+URZ], R4 ;  /* 0x00000004090085a7 */ /* 0x000e64000800007f */
[----:B-1----:R-:W-:Y:S05]  /*7620*/  @!P0 BRA `(.L_x_135) ;  /* 0xfffffffc00f08947 */ /* 0x002fea000383ffff */
[----:B------:R-:W-:Y:S05]  /*7630*/  BRA `(.L_x_158) ;  /* 0xfffffff400bc7947 */ /* 0x000fea000383ffff */
.L_x_136:
[----:B0-----:R0:W1:Y:S02]  /*7640*/  SYNCS.PHASECHK.TRANS64.TRYWAIT P0, [R6+URZ], R5 ;  /* 0x00000005060075a7 */ /* 0x001064000800017f */
[----:B-1----:R-:W-:Y:S05]  /*7650*/  @!P0 NANOSLEEP.SYNCS 0x989680 ;  /* 0x009896800000895d */ /* 0x002fea0003900000 */
[----:B------:R-:W1:Y:S02]  /*7660*/  @!P0 SYNCS.PHASECHK.TRANS64 P0, [R6+URZ], R5 ;  /* 0x00000005060085a7 */ /* 0x000e64000800007f */
[----:B-1----:R-:W-:Y:S05]  /*7670*/  @!P0 BRA `(.L_x_136) ;  /* 0xfffffffc00f08947 */ /* 0x002fea000383ffff */
[----:B------:R-:W-:Y:S05]  /*7680*/  BRA `(.L_x_159) ;  /* 0xfffffff400cc7947 */ /* 0x000fea000383ffff */
.L_x_137:
[----:B0-----:R0:W1:Y:S02]  /*7690*/  SYNCS.PHASECHK.TRANS64.TRYWAIT P0, [R9+URZ], R4 ;  /* 0x00000004090075a7 */ /* 0x001064000800017f */
[----:B-1----:R-:W-:Y:S05]  /*76a0*/  @!P0 NANOSLEEP.SYNCS 0x989680 ;  /* 0x009896800000895d */ /* 0x002fea0003900000 */
[----:B------:R-:W1:Y:S02]  /*76b0*/  @!P0 SYNCS.PHASECHK.TRANS64 P0, [R9+URZ], R4 ;  /* 0x00000004090085a7 */ /* 0x000e64000800007f */
[----:B-1----:R-:W-:Y:S05]  /*76c0*/  @!P0 BRA `(.L_x_137) ;  /* 0xfffffffc00f08947 */ /* 0x002fea000383ffff */
[----:B------:R-:W-:Y:S05]  /*76d0*/  BRA `(.L_x_160) ;  /* 0xfffffff400dc7947 */ /* 0x000fea000383ffff */
.L_x_138:
[----:B0-----:R0:W1:Y:S02]  /*76e0*/  SYNCS.PHASECHK.TRANS64.TRYWAIT P0, [R6+URZ], R5 ;  /* 0x00000005060075a7 */ /* 0x001064000800017f */
[----:B-1----:R-:W-:Y:S05]  /*76f0*/  @!P0 NANOSLEEP.SYNCS 0x989680 ;  /* 0x009896800000895d */ /* 0x002fea0003900000 */
[----:B------:R-:W1:Y:S02]  /*7700*/  @!P0 SYNCS.PHASECHK.TRANS64 P0, [R6+URZ], R5 ;  /* 0x00000005060085a7 */ /* 0x000e64000800007f */
[----:B-1----:R-:W-:Y:S05]  /*7710*/  @!P0 BRA `(.L_x_138) ;  /* 0xfffffffc00f08947 */ /* 0x002fea000383ffff */
[----:B------:R-:W-:Y:S05]  /*7720*/  BRA `(.L_x_161) ;  /* 0xfffffff400ec7947 */ /* 0x000fea000383ffff */
.L_x_139:
[----:B0-----:R0:W1:Y:S02]  /*7730*/  SYNCS.PHASECHK.TRANS64.TRYWAIT P0, [R9+URZ], R4 ;  /* 0x00000004090075a7 */ /* 0x001064000800017f */
[----:B-1----:R-:W-:Y:S05]  /*7740*/  @!P0 NANOSLEEP.SYNCS 0x989680 ;  /* 0x009896800000895d */ /* 0x002fea0003900000 */
[----:B------:R-:W1:Y:S02]  /*7750*/  @!P0 SYNCS.PHASECHK.TRANS64 P0, [R9+URZ], R4 ;  /* 0x00000004090085a7 */ /* 0x000e64000800007f */
[----:B-1----:R-:W-:Y:S05]  /*7760*/  @!P0 BRA `(.L_x_139) ;  /* 0xfffffffc00f08947 */ /* 0x002fea000383ffff */
[----:B------:R-:W-:Y:S05]  /*7770*/  BRA `(.L_x_162) ;  /* 0xfffffff400fc7947 */ /* 0x000fea000383ffff */
.L_x_140:
[----:B0-----:R0:W1:Y:S02]  /*7780*/  SYNCS.PHASECHK.TRANS64.TRYWAIT P0, [R6+URZ], R5 ;  /* 0x00000005060075a7 */ /* 0x001064000800017f */
[----:B-1----:R-:W-:Y:S05]  /*7790*/  @!P0 NANOSLEEP.SYNCS 0x989680 ;  /* 0x009896800000895d */ /* 0x002fea0003900000 */
[----:B------:R-:W1:Y:S02]  /*77a0*/  @!P0 SYNCS.PHASECHK.TRANS64 P0, [R6+URZ], R5 ;  /* 0x00000005060085a7 */ /* 0x000e64000800007f */
[----:B-1----:R-:W-:Y:S05]  /*77b0*/  @!P0 BRA `(.L_x_140) ;  /* 0xfffffffc00f08947 */ /* 0x002fea000383ffff */
[----:B------:R-:W-:Y:S05]  /*77c0*/  BRA `(.L_x_163) ;  /* 0xfffffff8000c7947 */ /* 0x000fea000383ffff */
.L_x_141:
[----:B0-----:R0:W1:Y:S02]  /*77d0*/  SYNCS.PHASECHK.TRANS64.TRYWAIT P0, [R9+URZ], R4 ;  /* 0x00000004090075a7 */ /* 0x001064000800017f */
[----:B-1----:R-:W-:Y:S05]  /*77e0*/  @!P0 NANOSLEEP.SYNCS 0x989680 ;  /* 0x009896800000895d */ /* 0x002fea0003900000 */
[----:B------:R-:W1:Y:S02]  /*77f0*/  @!P0 SYNCS.PHASECHK.TRANS64 P0, [R9+URZ], R4 ;  /* 0x00000004090085a7 */ /* 0x000e64000800007f */
[----:B-1----:R-:W-:Y:S05]  /*7800*/  @!P0 BRA `(.L_x_141) ;  /* 0xfffffffc00f08947 */ /* 0x002fea000383ffff */
[----:B------:R-:W-:Y:S05]  /*7810*/  BRA `(.L_x_164) ;  /* 0xfffffff8001c7947 */ /* 0x000fea000383ffff */
.L_x_142:
[----:B0-----:R0:W1:Y:S02]  /*7820*/  SYNCS.PHASECHK.TRANS64.TRYWAIT P0, [R6+URZ], R5 ;  /* 0x00000005060075a7 */ /* 0x001064000800017f */
[----:B-1----:R-:W-:Y:S05]  /*7830*/  @!P0 NANOSLEEP.SYNCS 0x989680 ;  /* 0x009896800000895d */ /* 0x002fea0003900000 */
[----:B------:R-:W1:Y:S02]  /*7840*/  @!P0 SYNCS.PHASECHK.TRANS64 P0, [R6+URZ], R5 ;  /* 0x00000005060085a7 */ /* 0x000e64000800007f */
[----:B-1----:R-:W-:Y:S05]  /*7850*/  @!P0 BRA `(.L_x_142) ;  /* 0xfffffffc00f08947 */ /* 0x002fea000383ffff */
[----:B------:R-:W-:Y:S05]  /*7860*/  BRA `(.L_x_165) ;  /* 0xfffffff800247947 */ /* 0x000fea000383ffff */
.L_x_166:
[----:B------:R-:W-:-:S00]  /*7870*/  BRA `(.L_x_166) ;  /* 0xfffffffc00fc7947 */ /* 0x000fc0000383ffff */
[----:B------:R-:W-:-:S00]  /*7880*/  NOP ;  /* 0x0000000000007918 */ /* 0x000fc00000000000 */
[----:B------:R-:W-:-:S00]  /*7890*/  NOP ;  /* 0x0000000000007918 */ /* 0x000fc00000000000 */
[----:B------:R-:W-:-:S00]  /*78a0*/  NOP ;  /* 0x0000000000007918 */ /* 0x000fc00000000000 */
[----:B------:R-:W-:-:S00]  /*78b0*/  NOP ;  /* 0x0000000000007918 */ /* 0x000fc00000000000 */
[----:B------:R-:W-:-:S00]  /*78c0*/  NOP ;  /* 0x0000000000007918 */ /* 0x000fc00000000000 */
[----:B------:R-:W-:-:S00]  /*78d0*/  NOP ;  /* 0x0000000000007918 */ /* 0x000fc00000000000 */
[----:B------:R-:W-:-:S00]  /*78e0*/  NOP ;  /* 0x0000000000007918 */ /* 0x000fc00000000000 */
[----:B------:R-:W-:-:S00]  /*78f0*/  NOP ;  /* 0x0000000000007918 */ /* 0x000fc00000000000 */
.L_x_167:


//--------------------- .nv.shared._ZN7cutlass13device_kernelINS_4gemm6kernel13GemmUniversalIN4cute5tupleIJiiiiEEENS1_10collective13CollectiveMmaINS1_37MainloopSm90TmaGmmaWarpSpecializedFP8ILi14ENS5_IJNS4_1CILi4EEESB_NSA_ILi1EEEEEENS1_32KernelTmaWarpSpecializedPingpongEEENS5_IJNSA_ILi64EEESG_NSA_ILi128EEEEEENS_12float_e4m3_tENS5_IJlSC_lEEESJ_SK_NS4_8TiledMMAINS4_8MMA_AtomIJNS4_4SM904GMMA30MMA_64x64x32_F32E4M3E4M3_SS_TNILNSO_7ScaleInE1ELSQ_1EEEEEENS4_6LayoutINS5_IJSC_SC_SC_EEENS5_IJNSA_ILi0EEESV_SV_EEEEENS5_IJNS4_10UnderscoreESY_SY_EEEEENS4_23SM90_TMA_LOAD_MULTICASTENS4_14ComposedLayoutINS4_7SwizzleILi3ELi4ELi3EEENS4_18smem_ptr_flag_bitsILi8EEENST_INS5_IJNSA_ILi8EEESH_EEENS5_IJSH_SC_EEEEEEEvNS4_8identityES11_S1B_vS1C_EENS_8epilogue10collective6detail29Sm90TmaWarpSpecializedAdapterINS1F_15DefaultEpilogueISJ_SK_SK_NS1E_6thread17LinearCombinationISJ_Li1EffLNS1J_9ScaleType4KindE0ELNS_15FloatRoundStyleE2ESJ_EENS1_15EpilogueDefaultEEEEEvvEEEEvNT_6ParamsE --------------------------
	.section	.nv.shared._ZN7cutlass13device_kernelINS_4gemm6kernel13GemmUniversalIN4cute5tupleIJiiiiEEENS1_10collective13CollectiveMmaINS1_37MainloopSm90TmaGmmaWarpSpecializedFP8ILi14ENS5_IJNS4_1CILi4EEESB_NSA_ILi1EEEEEENS1_32KernelTmaWarpSpecializedPingpongEEENS5_IJNSA_ILi64EEESG_NSA_ILi128EEEEEENS_12float_e4m3_tENS5_IJlSC_lEEESJ_SK_NS4_8TiledMMAINS4_8MMA_AtomIJNS4_4SM904GMMA30MMA_64x64x32_F32E4M3E4M3_SS_TNILNSO_7ScaleInE1ELSQ_1EEEEEENS4_6LayoutINS5_IJSC_SC_SC_EEENS5_IJNSA_ILi0EEESV_SV_EEEEENS5_IJNS4_10UnderscoreESY_SY_EEEEENS4_23SM90_TMA_LOAD_MULTICASTENS4_14ComposedLayoutINS4_7SwizzleILi3ELi4ELi3EEENS4_18smem_ptr_flag_bitsILi8EEENST_INS5_IJNSA_ILi8EEESH_EEENS5_IJSH_SC_EEEEEEEvNS4_8identityES11_S1B_vS1C_EENS_8epilogue10collective6detail29Sm90TmaWarpSpecializedAdapterINS1F_15DefaultEpilogueISJ_SK_SK_NS1E_6thread17LinearCombinationISJ_Li1EffLNS1J_9ScaleType4KindE0ELNS_15FloatRoundStyleE2ESJ_EENS1_15EpilogueDefaultEEEEEvvEEEEvNT_6ParamsE,"aw",@nobits
	.sectionflags	@""
	.align	16
	.zero		1024


//--------------------- .nv.shared.reserved.0     --------------------------
	.section	.nv.shared.reserved.0,"aw",@nobits
	.weak		__nv_reservedSMEM_offset_0_alias
	.size		__nv_reservedSMEM_offset_0_alias, 0, 0
	.other		__nv_reservedSMEM_offset_0_alias,@"STO_CUDA_RESERVED_SHARED STV_DEFAULT"
__nv_reservedSMEM_offset_0_alias:
	.zero		0


//--------------------- .nv.global                --------------------------
	.section	.nv.global,"aw",@nobits
.nv.global:
	.type		_ZN40_INTERNAL_49f9c5a9_4_k_cu_bbfe8c5b_232064cute1_E,@object
	.size		_ZN40_INTERNAL_49f9c5a9_4_k_cu_bbfe8c5b_232064cute1_E,(_ZN40_INTERNAL_49f9c5a9_4_k_cu_bbfe8c5b_232064cuda3std3__45__cpo6cbeginE - _ZN40_INTERNAL_49f9c5a9_4_k_cu_bbfe8c5b_232064cute1_E)
_ZN40_INTERNAL_49f9c5a9_4_k_cu_bbfe8c5b_232064cute1_E:
	.zero		1
	.type		_ZN40_INTERNAL_49f9c5a9_4_k_cu_bbfe8c5b_232064cuda3std3__45__cpo6cbeginE,@object
	.size		_ZN40_INTERNAL_49f9c5a9_4_k_cu_bbfe8c5b_232064cuda3std3__45__cpo6cbeginE,(_ZN40_INTERNAL_49f9c5a9_4_k_cu_bbfe8c5b_232064cuda3std3__48in_placeE - _ZN40_INTERNAL_49f9c5a9_4_k_cu_bbfe8c5b_232064cuda3std3__45__cpo6cbeginE)
_ZN40_INTERNAL_49f9c5a9_4_k_cu_bbfe8c5b_232064cuda3std3__45__cpo6cbeginE:
	.zero		1
	.type		_ZN40_INTERNAL_49f9c5a9_4_k_cu_bbfe8c5b_232064cuda3std3__48in_placeE,@object
	.size		_ZN40_INTERNAL_49f9c5a9_4_k_cu_bbfe8c5b_232064cuda3std3__48in_placeE,(_ZN40_INTERNAL_49f9c5a9_4_k_cu_bbfe8c5b_232064cuda3std6ranges3__45__cpo9iter_moveE - _ZN40_INTERNAL_49f9c5a9_4_k_cu_bbfe8c5b_232064cuda3std3__48in_placeE)
_ZN40_INTERNAL_49f9c5a9_4_k_cu_bbfe8c5b_232064cuda3std3__48in_placeE:
	.zero		1
	.type		_ZN40_INTERNAL_49f9c5a9_4_k_cu_bbfe8c5b_232064cuda3std6ranges3__45__cpo9iter_moveE,@object
	.size		_ZN40_INTERNAL_49f9c5a9_4_k_cu_bbfe8c5b_232064cuda3std6ranges3__45__cpo9iter_moveE,(_ZN40_INTERNAL_49f9c5a9_4_k_cu_bbfe8c5b_232064cuda3std3__45__cpo5beginE - _ZN40_INTERNAL_49f9c5a9_4_k_cu_bbfe8c5b_232064cuda3std6ranges3__45__cpo9iter_moveE)
_ZN40_INTERNAL_49f9c5a9_4_k_cu_bbfe8c5b_232064cuda3std6ranges3__45__cpo9iter_moveE:
	.zero		1
	.type		_ZN40_INTERNAL_49f9c5a9_4_k_cu_bbfe8c5b_232064cuda3std3__45__cpo5beginE,@object
	.size		_ZN40_INTERNAL_49f9c5a9_4_k_cu_bbfe8c5b_232064cuda3std3__45__cpo5beginE,(_ZN40_INTERNAL_49f9c5a9_4_k_cu_bbfe8c5b_232064cuda3std3__442_GLOBAL__N__49f9c5a9_4_k_cu_bbfe8c5b_232066ignoreE - _ZN40_INTERNAL_49f9c5a9_4_k_cu_bbfe8c5b_232064cuda3std3__45__cpo5beginE)
_ZN40_INTERNAL_49f9c5a9_4_k_cu_bbfe8c5b_232064cuda3std3__45__cpo5beginE:
	.zero		1
	.type		_ZN40_INTERNAL_49f9c5a9_4_k_cu_bbfe8c5b_232064cuda3std3__442_GLOBAL__N__49f9c5a9_4_k_cu_bbfe8c5b_232066ignoreE,@object
	.size		_ZN40_INTERNAL_49f9c5a9_4_k_cu_bbfe8c5b_232064cuda3std3__442_GLOBAL__N__49f9c5a9_4_k_cu_bbfe8c5b_232066ignoreE,(_ZN40_INTERNAL_49f9c5a9_4_k_cu_bbfe8c5b_232064cute7productE - _ZN40_INTERNAL_49f9c5a9_4_k_cu_bbfe8c5b_232064cuda3std3__442_GLOBAL__N__49f9c5a9_4_k_cu_bbfe8c5b_232066ignoreE)
_ZN40_INTERNAL_49f9c5a9_4_k_cu_bbfe8c5b_232064cuda3std3__442_GLOBAL__N__49f9c5a9_4_k_cu_bbfe8c5b_232066ignoreE:
	.zero		1
	.type		_ZN40_INTERNAL_49f9c5a9_4_k_cu_bbfe8c5b_232064cute7productE,@object
	.size		_ZN40_INTERNAL_49f9c5a9_4_k_cu_bbfe8c5b_232064cute7productE,(_ZN40_INTERNAL_49f9c5a9_4_k_cu_bbfe8c5b_232064cuda3std3__45__cpo3endE - _ZN40_INTERNAL_49f9c5a9_4_k_cu_bbfe8c5b_232064cute7productE)
_ZN40_INTERNAL_49f9c5a9_4_k_cu_bbfe8c5b_232064cute7productE:
	.zero		1
	.type		_ZN40_INTERNAL_49f9c5a9_4_k_cu_bbfe8c5b_232064cuda3std3__45__cpo3endE,@object
	.size		_ZN40_INTERNAL_49f9c5a9_4_k_cu_bbfe8c5b_232064cuda3std3__45__cpo3endE,(_ZN40_INTERNAL_49f9c5a9_4_k_cu_bbfe8c5b_232064cuda3std3__419piecewise_constructE - _ZN40_INTERNAL_49f9c5a9_4_k_cu_bbfe8c5b_232064cuda3std3__45__cpo3endE)
_ZN40_INTERNAL_49f9c5a9_4_k_cu_bbfe8c5b_232064cuda3std3__45__cpo3endE:
	.zero		1
	.type		_ZN40_INTERNAL_49f9c5a9_4_k_cu_bbfe8c5b_232064cuda3std3__419piecewise_constructE,@object
	.size		_ZN40_INTERNAL_49f9c5a9_4_k_cu_bbfe8c5b_232064cuda3std3__419piecewise_constructE,(_ZN40_INTERNAL_49f9c5a9_4_k_cu_bbfe8c5b_232064cuda3std3__45__cpo4cendE - _ZN40_INTERNAL_49f9c5a9_4_k_cu_bbfe8c5b_232064cuda3std3__419piecewise_constructE)
_ZN40_INTERNAL_49f9c5a9_4_k_cu_bbfe8c5b_232064cuda3std3__419piecewise_constructE:
	.zero		1
	.type		_ZN40_INTERNAL_49f9c5a9_4_k_cu_bbfe8c5b_232064cuda3std3__45__cpo4cendE,@object
	.size		_ZN40_INTERNAL_49f9c5a9_4_k_cu_bbfe8c5b_232064cuda3std3__45__cpo4cendE,(_ZN40_INTERNAL_49f9c5a9_4_k_cu_bbfe8c5b_232064cuda3std6ranges3__45__cpo4swapE - _ZN40_INTERNAL_49f9c5a9_4_k_cu_bbfe8c5b_232064cuda3std3__45__cpo4cendE)
_ZN40_INTERNAL_49f9c5a9_4_k_cu_bbfe8c5b_232064cuda3std3__45__cpo4cendE:
	.zero		1
	.type		_ZN40_INTERNAL_49f9c5a9_4_k_cu_bbfe8c5b_232064cuda3std6ranges3__45__cpo4swapE,@object
	.size		_ZN40_INTERNAL_49f9c5a9_4_k_cu_bbfe8c5b_232064cuda3std6ranges3__45__cpo4swapE,(.L_7 - _ZN40_INTERNAL_49f9c5a9_4_k_cu_bbfe8c5b_232064cuda3std6ranges3__45__cpo4swapE)
_ZN40_INTERNAL_49f9c5a9_4_k_cu_bbfe8c5b_232064cuda3std6ranges3__45__cpo4swapE:
	.zero		1
.L_7:


//--------------------- .nv.constant0._ZN7cutlass13device_kernelINS_4gemm6kernel13GemmUniversalIN4cute5tupleIJiiiiEEENS1_10collective13CollectiveMmaINS1_37MainloopSm90TmaGmmaWarpSpecializedFP8ILi14ENS5_IJNS4_1CILi4EEESB_NSA_ILi1EEEEEENS1_32KernelTmaWarpSpecializedPingpongEEENS5_IJNSA_ILi64EEESG_NSA_ILi128EEEEEENS_12float_e4m3_tENS5_IJlSC_lEEESJ_SK_NS4_8TiledMMAINS4_8MMA_AtomIJNS4_4SM904GMMA30MMA_64x64x32_F32E4M3E4M3_SS_TNILNSO_7ScaleInE1ELSQ_1EEEEEENS4_6LayoutINS5_IJSC_SC_SC_EEENS5_IJNSA_ILi0EEESV_SV_EEEEENS5_IJNS4_10UnderscoreESY_SY_EEEEENS4_23SM90_TMA_LOAD_MULTICASTENS4_14ComposedLayoutINS4_7SwizzleILi3ELi4ELi3EEENS4_18smem_ptr_flag_bitsILi8EEENST_INS5_IJNSA_ILi8EEESH_EEENS5_IJSH_SC_EEEEEEEvNS4_8identityES11_S1B_vS1C_EENS_8epilogue10collective6detail29Sm90TmaWarpSpecializedAdapterINS1F_15DefaultEpilogueISJ_SK_SK_NS1E_6thread17LinearCombinationISJ_Li1EffLNS1J_9ScaleType4KindE0ELNS_15FloatRoundStyleE2ESJ_EENS1_15EpilogueDefaultEEEEEvvEEEEvNT_6ParamsE --------------------------
	.section	.nv.constant0._ZN7cutlass13device_kernelINS_4gemm6kernel13GemmUniversalIN4cute5tupleIJiiiiEEENS1_10collective13CollectiveMmaINS1_37MainloopSm90TmaGmmaWarpSpecializedFP8ILi14ENS5_IJNS4_1CILi4EEESB_NSA_ILi1EEEEEENS1_32KernelTmaWarpSpecializedPingpongEEENS5_IJNSA_ILi64EEESG_NSA_ILi128EEEEEENS_12float_e4m3_tENS5_IJlSC_lEEESJ_SK_NS4_8TiledMMAINS4_8MMA_AtomIJNS4_4SM904GMMA30MMA_64x64x32_F32E4M3E4M3_SS_TNILNSO_7ScaleInE1ELSQ_1EEEEEENS4_6LayoutINS5_IJSC_SC_SC_EEENS5_IJNSA_ILi0EEESV_SV_EEEEENS5_IJNS4_10UnderscoreESY_SY_EEEEENS4_23SM90_TMA_LOAD_MULTICASTENS4_14ComposedLayoutINS4_7SwizzleILi3ELi4ELi3EEENS4_18smem_ptr_flag_bitsILi8EEENST_INS5_IJNSA_ILi8EEESH_EEENS5_IJSH_SC_EEEEEEEvNS4_8identityES11_S1B_vS1C_EENS_8epilogue10collective6detail29Sm90TmaWarpSpecializedAdapterINS1F_15DefaultEpilogueISJ_SK_SK_NS1E_6thread17LinearCombinationISJ_Li1EffLNS1J_9ScaleType4KindE0ELNS_15FloatRoundStyleE2ESJ_EENS1_15EpilogueDefaultEEEEEvvEEEEvNT_6ParamsE,"a",@progbits
	.sectionflags	@""
	.align	4
.nv.constant0._ZN7cutlass13device_kernelINS_4gemm6kernel13GemmUniversalIN4cute5tupleIJiiiiEEENS1_10collective13CollectiveMmaINS1_37MainloopSm90TmaGmmaWarpSpecializedFP8ILi14ENS5_IJNS4_1CILi4EEESB_NSA_ILi1EEEEEENS1_32KernelTmaWarpSpecializedPingpongEEENS5_IJNSA_ILi64EEESG_NSA_ILi128EEEEEENS_12float_e4m3_tENS5_IJlSC_lEEESJ_SK_NS4_8TiledMMAINS4_8MMA_AtomIJNS4_4SM904GMMA30MMA_64x64x32_F32E4M3E4M3_SS_TNILNSO_7ScaleInE1ELSQ_1EEEEEENS4_6LayoutINS5_IJSC_SC_SC_EEENS5_IJNSA_ILi0EEESV_SV_EEEEENS5_IJNS4_10UnderscoreESY_SY_EEEEENS4_23SM90_TMA_LOAD_MULTICASTENS4_14ComposedLayoutINS4_7SwizzleILi3ELi4ELi3EEENS4_18smem_ptr_flag_bitsILi8EEENST_INS5_IJNSA_ILi8EEESH_EEENS5_IJSH_SC_EEEEEEEvNS4_8identityES11_S1B_vS1C_EENS_8epilogue10collective6detail29Sm90TmaWarpSpecializedAdapterINS1F_15DefaultEpilogueISJ_SK_SK_NS1E_6thread17LinearCombinationISJ_Li1EffLNS1J_9ScaleType4KindE0ELNS_15FloatRoundStyleE2ESJ_EENS1_15EpilogueDefaultEEEEEvvEEEEvNT_6ParamsE:
	.zero		1664


//--------------------- SYMBOLS --------------------------

	.type		.nv.reservedSmem.offset0,@object
	.size		.nv.reservedSmem.offset0,0x4
